// auto-generated by cutlass_sweep.gemm — config: {"arch": "sm_90", "cluster_m": 1, "cluster_n": 1, "dtype": "int8", "dtype_b": "int8", "layout": "nt", "stages": 2, "tile_k": 32, "tile_m": 256, "tile_n": 256}
#include "cutlass/cutlass.h"
#include "cutlass/gemm/collective/collective_builder.hpp"
#include "cutlass/gemm/device/gemm_universal_adapter.h"
#include "cutlass/gemm/kernel/gemm_universal.hpp"
#include "cutlass/epilogue/collective/collective_builder.hpp"

using ElemA = int8_t;
using ElemB = int8_t;
using ElemCD = int8_t;
using Acc  = int32_t;
using TileShape    = cute::Shape<cute::_256, cute::_256, cute::_32>;
using ClusterShape = cute::Shape<cute::_1, cute::_1, cute::_1>;

using CollectiveEpilogue = typename cutlass::epilogue::collective::CollectiveBuilder<
    cutlass::arch::Sm90, cutlass::arch::OpClassTensorOp,
    TileShape, ClusterShape,
    cutlass::epilogue::collective::EpilogueTileAuto,
    Acc, Acc,
    ElemCD, cutlass::layout::RowMajor, 128 / cutlass::sizeof_bits<ElemCD>::value,
    ElemCD, cutlass::layout::RowMajor, 128 / cutlass::sizeof_bits<ElemCD>::value,
    cutlass::epilogue::collective::EpilogueScheduleAuto
  >::CollectiveOp;

using CollectiveMainloop = typename cutlass::gemm::collective::CollectiveBuilder<
    cutlass::arch::Sm90, cutlass::arch::OpClassTensorOp,
    ElemA, cutlass::layout::RowMajor, 128 / cutlass::sizeof_bits<ElemA>::value,
    ElemB, cutlass::layout::ColumnMajor, 128 / cutlass::sizeof_bits<ElemB>::value,
    Acc,
    TileShape, ClusterShape,
    cutlass::gemm::collective::StageCount<2>,
    cutlass::gemm::collective::KernelScheduleAuto
  >::CollectiveOp;

using GemmKernel = cutlass::gemm::kernel::GemmUniversal<
    cute::Shape<int,int,int,int>,
    CollectiveMainloop,
    CollectiveEpilogue
>;
using Gemm = cutlass::gemm::device::GemmUniversalAdapter<GemmKernel>;

// Force the device kernel symbol into the cubin without needing a host main.
auto* _anchor = &cutlass::device_kernel<GemmKernel>;


// ===== COMPILED SASS (sm_90a) =====

	.target	sm_90a

	.elftype	@"ET_EXEC"


//--------------------- .note.nv.tkinfo           --------------------------
	.section	.note.nv.tkinfo,"",@"SHT_NOTE"
	.sectionflags	@"SHF_NOTE_NV_TKINFO"
	.tkinfo
        /*0018*/ 	.word	0x00000002
        /*0030*/ 	.string	""
        /*0030*/ 	.string	"ptxas"
        /*0030*/ 	.string	"Cuda compilation tools, release 13.0, V13.0.88"
        /*0030*/ 	.string	"Build cuda_13.0.r13.0/compiler.36424714_0"
        /*0030*/ 	.string	"-arch sm_90a -m 64 "



//--------------------- .note.nv.cuinfo           --------------------------
	.section	.note.nv.cuinfo,"",@"SHT_NOTE"
	.sectionflags	@"SHF_NOTE_NV_CUINFO"
        /*0018*/ 	.short	0x0002
        /*001a*/ 	.short	0x005a
        /*001c*/ 	.short	0x0082
	.zero		2


//--------------------- .nv.info                  --------------------------
	.section	.nv.info,"",@"SHT_CUDA_INFO"
	.align	4


	//----- nvinfo : EIATTR_REGCOUNT
	.align		4
        /*0000*/ 	.byte	0x04, 0x2f
        /*0002*/ 	.short	(.L_15 - .L_14)
	.align		4
.L_14:
        /*0004*/ 	.word	index@(_ZN7cutlass13device_kernelINS_4gemm6kernel13GemmUniversalIN4cute5tupleIJiiiiEEENS1_10collective13CollectiveMmaINS1_34MainloopSm90TmaGmmaWarpSpecializedILi2ENS5_IJNS4_1CILi1EEESB_SB_EEENS1_35KernelTmaWarpSpecializedCooperativeEEENS5_IJNSA_ILi256EEESF_NSA_ILi32EEEEEEaNS5_IJlSB_lEEEaSI_NS4_8TiledMMAINS4_8MMA_AtomIJNS4_4SM904GMMA27MMA_64x256x32_S32S8S8_SS_TNEEEENS4_6LayoutINS5_IJNSA_ILi2EEESB_SB_EEENS5_IJSB_NSA_ILi0EEESS_EEEEENS5_IJNS4_10UnderscoreESV_SV_EEEEENS4_13SM90_TMA_LOADENS4_14ComposedLayoutINS4_7SwizzleILi1ELi4ELi3EEENS4_18smem_ptr_flag_bitsILi8EEENSP_INS5_IJNSA_ILi8EEESG_EEENS5_IJSG_SB_EEEEEEEvNS4_8identityESY_S18_vS19_EENS_8epilogue10collective6detail29Sm90TmaWarpSpecializedAdapterINS1C_15DefaultEpilogueIaSI_SI_NS1B_6thread17LinearCombinationIaLi1EiiLNS1G_9ScaleType4KindE0ELNS_15FloatRoundStyleE2EaEENS1_15EpilogueDefaultEEEEEvvEEEEvNT_6ParamsE)
        /*0008*/ 	.word	0x000000a8


	//----- nvinfo : EIATTR_FRAME_SIZE
	.align		4
.L_15:
        /*000c*/ 	.byte	0x04, 0x11
        /*000e*/ 	.short	(.L_17 - .L_16)
	.align		4
.L_16:
        /*0010*/ 	.word	index@(_ZN7cutlass13device_kernelINS_4gemm6kernel13GemmUniversalIN4cute5tupleIJiiiiEEENS1_10collective13CollectiveMmaINS1_34MainloopSm90TmaGmmaWarpSpecializedILi2ENS5_IJNS4_1CILi1EEESB_SB_EEENS1_35KernelTmaWarpSpecializedCooperativeEEENS5_IJNSA_ILi256EEESF_NSA_ILi32EEEEEEaNS5_IJlSB_lEEEaSI_NS4_8TiledMMAINS4_8MMA_AtomIJNS4_4SM904GMMA27MMA_64x256x32_S32S8S8_SS_TNEEEENS4_6LayoutINS5_IJNSA_ILi2EEESB_SB_EEENS5_IJSB_NSA_ILi0EEESS_EEEEENS5_IJNS4_10UnderscoreESV_SV_EEEEENS4_13SM90_TMA_LOADENS4_14ComposedLayoutINS4_7SwizzleILi1ELi4ELi3EEENS4_18smem_ptr_flag_bitsILi8EEENSP_INS5_IJNSA_ILi8EEESG_EEENS5_IJSG_SB_EEEEEEEvNS4_8identityESY_S18_vS19_EENS_8epilogue10collective6detail29Sm90TmaWarpSpecializedAdapterINS1C_15DefaultEpilogueIaSI_SI_NS1B_6thread17LinearCombinationIaLi1EiiLNS1G_9ScaleType4KindE0ELNS_15FloatRoundStyleE2EaEENS1_15EpilogueDefaultEEEEEvvEEEEvNT_6ParamsE)
        /*0014*/ 	.word	0x000002b8


	//----- nvinfo : EIATTR_MIN_STACK_SIZE
	.align		4
.L_17:
        /*0018*/ 	.byte	0x04, 0x12
        /*001a*/ 	.short	(.L_19 - .L_18)
	.align		4
.L_18:
        /*001c*/ 	.word	index@(_ZN7cutlass13device_kernelINS_4gemm6kernel13GemmUniversalIN4cute5tupleIJiiiiEEENS1_10collective13CollectiveMmaINS1_34MainloopSm90TmaGmmaWarpSpecializedILi2ENS5_IJNS4_1CILi1EEESB_SB_EEENS1_35KernelTmaWarpSpecializedCooperativeEEENS5_IJNSA_ILi256EEESF_NSA_ILi32EEEEEEaNS5_IJlSB_lEEEaSI_NS4_8TiledMMAINS4_8MMA_AtomIJNS4_4SM904GMMA27MMA_64x256x32_S32S8S8_SS_TNEEEENS4_6LayoutINS5_IJNSA_ILi2EEESB_SB_EEENS5_IJSB_NSA_ILi0EEESS_EEEEENS5_IJNS4_10UnderscoreESV_SV_EEEEENS4_13SM90_TMA_LOADENS4_14ComposedLayoutINS4_7SwizzleILi1ELi4ELi3EEENS4_18smem_ptr_flag_bitsILi8EEENSP_INS5_IJNSA_ILi8EEESG_EEENS5_IJSG_SB_EEEEEEEvNS4_8identityESY_S18_vS19_EENS_8epilogue10collective6detail29Sm90TmaWarpSpecializedAdapterINS1C_15DefaultEpilogueIaSI_SI_NS1B_6thread17LinearCombinationIaLi1EiiLNS1G_9ScaleType4KindE0ELNS_15FloatRoundStyleE2EaEENS1_15EpilogueDefaultEEEEEvvEEEEvNT_6ParamsE)
        /*0020*/ 	.word	0x000002b8
.L_19:


//--------------------- .nv.compat                --------------------------
	.section	.nv.compat,"",@"SHT_CUDA_COMPAT_INFO"
	.align	4
        /*0000*/ 	.byte	0x02, 0x09, 0x01, 0x00, 0x02, 0x02, 0x04, 0x00, 0x02, 0x05, 0x05, 0x00, 0x03, 0x07, 0x01, 0x01
        /*0010*/ 	.byte	0x02, 0x03, 0x01, 0x00, 0x02, 0x06, 0x01, 0x00, 0x04, 0x0b, 0x08, 0x00, 0x00, 0x00, 0x00, 0x00
        /*0020*/ 	.byte	0x00, 0x00, 0x00, 0x00


//--------------------- .nv.info._ZN7cutlass13device_kernelINS_4gemm6kernel13GemmUniversalIN4cute5tupleIJiiiiEEENS1_10collective13CollectiveMmaINS1_34MainloopSm90TmaGmmaWarpSpecializedILi2ENS5_IJNS4_1CILi1EEESB_SB_EEENS1_35KernelTmaWarpSpecializedCooperativeEEENS5_IJNSA_ILi256EEESF_NSA_ILi32EEEEEEaNS5_IJlSB_lEEEaSI_NS4_8TiledMMAINS4_8MMA_AtomIJNS4_4SM904GMMA27MMA_64x256x32_S32S8S8_SS_TNEEEENS4_6LayoutINS5_IJNSA_ILi2EEESB_SB_EEENS5_IJSB_NSA_ILi0EEESS_EEEEENS5_IJNS4_10UnderscoreESV_SV_EEEEENS4_13SM90_TMA_LOADENS4_14ComposedLayoutINS4_7SwizzleILi1ELi4ELi3EEENS4_18smem_ptr_flag_bitsILi8EEENSP_INS5_IJNSA_ILi8EEESG_EEENS5_IJSG_SB_EEEEEEEvNS4_8identityESY_S18_vS19_EENS_8epilogue10collective6detail29Sm90TmaWarpSpecializedAdapterINS1C_15DefaultEpilogueIaSI_SI_NS1B_6thread17LinearCombinationIaLi1EiiLNS1G_9ScaleType4KindE0ELNS_15FloatRoundStyleE2EaEENS1_15EpilogueDefaultEEEEEvvEEEEvNT_6ParamsE --------------------------
	.section	.nv.info._ZN7cutlass13device_kernelINS_4gemm6kernel13GemmUniversalIN4cute5tupleIJiiiiEEENS1_10collective13CollectiveMmaINS1_34MainloopSm90TmaGmmaWarpSpecializedILi2ENS5_IJNS4_1CILi1EEESB_SB_EEENS1_35KernelTmaWarpSpecializedCooperativeEEENS5_IJNSA_ILi256EEESF_NSA_ILi32EEEEEEaNS5_IJlSB_lEEEaSI_NS4_8TiledMMAINS4_8MMA_AtomIJNS4_4SM904GMMA27MMA_64x256x32_S32S8S8_SS_TNEEEENS4_6LayoutINS5_IJNSA_ILi2EEESB_SB_EEENS5_IJSB_NSA_ILi0EEESS_EEEEENS5_IJNS4_10UnderscoreESV_SV_EEEEENS4_13SM90_TMA_LOADENS4_14ComposedLayoutINS4_7SwizzleILi1ELi4ELi3EEENS4_18smem_ptr_flag_bitsILi8EEENSP_INS5_IJNSA_ILi8EEESG_EEENS5_IJSG_SB_EEEEEEEvNS4_8identityESY_S18_vS19_EENS_8epilogue10collective6detail29Sm90TmaWarpSpecializedAdapterINS1C_15DefaultEpilogueIaSI_SI_NS1B_6thread17LinearCombinationIaLi1EiiLNS1G_9ScaleType4KindE0ELNS_15FloatRoundStyleE2EaEENS1_15EpilogueDefaultEEEEEvvEEEEvNT_6ParamsE,"",@"SHT_CUDA_INFO"
	.sectionflags	@""
	.align	4


	//----- nvinfo : EIATTR_CUDA_API_VERSION
	.align		4
        /*0000*/ 	.byte	0x04, 0x37
        /*0002*/ 	.short	(.L_21 - .L_20)
.L_20:
        /*0004*/ 	.word	0x00000082


	//----- nvinfo : EIATTR_KPARAM_INFO
	.align		4
.L_21:
        /*0008*/ 	.byte	0x04, 0x17
        /*000a*/ 	.short	(.L_23 - .L_22)
.L_22:
        /*000c*/ 	.word	0x00000000
        /*0010*/ 	.short	0x0000
        /*0012*/ 	.short	0x0070
        /*0014*/ 	.byte	0x00, 0xf0, 0x01, 0x10


	//----- nvinfo : EIATTR_SPARSE_MMA_MASK
	.align		4
.L_23:
        /*0018*/ 	.byte	0x03, 0x50
        /*001a*/ 	.short	0x0000


	//----- nvinfo : EIATTR_MAXREG_COUNT
	.align		4
        /*001c*/ 	.byte	0x03, 0x1b
        /*001e*/ 	.short	0x00a8


	//----- nvinfo : EIATTR_NUM_BARRIERS
	.align		4
        /*0020*/ 	.byte	0x02, 0x4c
        /*0022*/ 	.byte	0x01
	.zero		1


	//----- nvinfo : EIATTR_EXTERNS
	.align		4
        /*0024*/ 	.byte	0x04, 0x0f
        /*0026*/ 	.short	(.L_25 - .L_24)


	//   ....[0]....
	.align		4
.L_24:
        /*0028*/ 	.word	index@(__assertfail)


	//----- nvinfo : EIATTR_ANNOTATIONS
	.align		4
.L_25:
        /*002c*/ 	.byte	0x04, 0x55
        /*002e*/ 	.short	(.L_27 - .L_26)


	//   ....[0]....
.L_26:
        /*0030*/ 	.word	0x00000001
        /*0034*/ 	.byte	0x50, 0x06, 0x00, 0x00, 0x01, 0x00, 0x00, 0x00, 0x70, 0x06, 0x00, 0x00, 0x01, 0x00, 0x00, 0x00
        /* <DEDUP_REMOVED lines=250> */
        /*0fe4*/ 	.byte	0x40, 0x16, 0x01, 0x00, 0x01, 0x00, 0x00, 0x00, 0x60, 0x16, 0x01, 0x00


	//----- nvinfo : EIATTR_MERCURY_ISA_VERSION
	.align		4
.L_27:
        /*0ff0*/ 	.byte	0x03, 0x5f
        /*0ff2*/ 	.short	0x0101


	//----- nvinfo : EIATTR_INT_WARP_WIDE_INSTR_OFFSETS
	.align		4
        /*0ff4*/ 	.byte	0x04, 0x31
        /*0ff6*/ 	.short	(.L_29 - .L_28)


	//   ....[0]....
.L_28:
        /*0ff8*/ 	.word	0x000004c0


	//   ....[1]....
        /*0ffc*/ 	.word	0x000004d0


	//   ....[2]....
        /*1000*/ 	.word	0x00000560


	//----- nvinfo : EIATTR_COOP_GROUP_MASK_REGIDS
	.align		4
.L_29:
        /*1004*/ 	.byte	0x04, 0x29
        /*1006*/ 	.short	(.L_31 - .L_30)


	//   ....[0]....
.L_30:
        /*1008*/ 	.word	0xffffffff


	//   ....[1]....
        /*100c*/ 	.word	0xffffffff


	//   ....[2]....
        /*1010*/ 	.word	0xffffffff


	//   ....[3]....
        /*1014*/ 	.word	0xffffffff


	//   ....[4]....
        /*1018*/ 	.word	0xffffffff


	//----- nvinfo : EIATTR_COOP_GROUP_INSTR_OFFSETS
	.align		4
.L_31:
        /*101c*/ 	.byte	0x04, 0x28
        /*101e*/ 	.short	(.L_33 - .L_32)


	//   ....[0]....
.L_32:
        /*1020*/ 	.word	0x00000070


	//   ....[1]....
        /*1024*/ 	.word	0x00000080


	//   ....[2]....
        /*1028*/ 	.word	0x000001a0


	//   ....[3]....
        /*102c*/ 	.word	0x00000370


	//   ....[4]....
        /*1030*/ 	.word	0x00001130


	//----- nvinfo : EIATTR_REG_RECONFIG
	.align		4
.L_33:
        /*1034*/ 	.byte	0x01, 0x54
	.zero		2


	//----- nvinfo : EIATTR_SYSCALL_OFFSETS
	.align		4
        /*1038*/ 	.byte	0x04, 0x46
        /*103a*/ 	.short	(.L_35 - .L_34)


	//   ....[0]....
.L_34:
        /*103c*/ 	.word	0x000012f0


	//----- nvinfo : EIATTR_MBARRIER_INSTR_OFFSETS
	.align		4
.L_35:
        /*1040*/ 	.byte	0x04, 0x39
        /*1042*/ 	.short	(.L_37 - .L_36)


	//   ....[0]....
.L_36:
        /*1044*/ 	.word	0x00000320
        /*1048*/ 	.word	0x000000ff
        /*104c*/ 	.word	0x00000000
        /*1050*/ 	.short	0x0100
        /*1052*/ 	.byte	0x08
	.zero		1


	//   ....[1]....
        /*1054*/ 	.word	0x00000330
        /*1058*/ 	.word	0x000000ff
        /*105c*/ 	.word	0x00000010
        /*1060*/ 	.short	0x0100
        /*1062*/ 	.byte	0x08
	.zero		1


	//   ....[2]....
        /*1064*/ 	.word	0x00000340
        /*1068*/ 	.word	0x000000ff
        /*106c*/ 	.word	0x00000008
        /*1070*/ 	.short	0x0100
        /*1072*/ 	.byte	0x08
	.zero		1


	//   ....[3]....
        /*1074*/ 	.word	0x00000350
        /*1078*/ 	.word	0x000000ff
        /*107c*/ 	.word	0x00000018
        /*1080*/ 	.short	0x0100
        /*1082*/ 	.byte	0x08
	.zero		1


	//   ....[4]....
        /*1084*/ 	.word	0x000005e0
        /*1088*/ 	.word	0x000000ff
        /*108c*/ 	.word	0x00000030
        /*1090*/ 	.short	0x0100
        /*1092*/ 	.byte	0x10
	.zero		1


	//   ....[5]....
        /*1094*/ 	.word	0x00000680
        /*1098*/ 	.word	0x000000ff
        /*109c*/ 	.word	0x00000038
        /*10a0*/ 	.short	0x0100
        /*10a2*/ 	.byte	0x10
	.zero		1


	//   ....[6]....
        /*10a4*/ 	.word	0x000013d0
        /*10a8*/ 	.word	0x00000003
        /*10ac*/ 	.word	0x00000000
        /*10b0*/ 	.short	0x010a
        /*10b2*/ 	.byte	0x3f
	.zero		1


	//   ....[7]....
        /*10b4*/ 	.word	0x00001410
        /*10b8*/ 	.word	0x00000003
        /*10bc*/ 	.word	0x00000000
        /*10c0*/ 	.short	0x010a
        /*10c2*/ 	.byte	0x3f
	.zero		1


	//   ....[8]....
        /*10c4*/ 	.word	0x00001ab0
        /*10c8*/ 	.word	0x00000004
        /*10cc*/ 	.word	0x00000000
        /*10d0*/ 	.short	0x010a
        /*10d2*/ 	.byte	0x3f
	.zero		1


	//   ....[9]....
        /*10d4*/ 	.word	0x00001af0
        /*10d8*/ 	.word	0x00000004
        /*10dc*/ 	.word	0x00000000
        /*10e0*/ 	.short	0x010a
        /*10e2*/ 	.byte	0x3f
	.zero		1


	//   ....[10]....
        /*10e4*/ 	.word	0x00002710
        /*10e8*/ 	.word	0x000000ff
        /*10ec*/ 	.word	0x00000000
        /*10f0*/ 	.short	0x0101
        /*10f2*/ 	.byte	0x04
	.zero		1


	//   ....[11]....
        /*10f4*/ 	.word	0x000028e0
        /*10f8*/ 	.word	0x00000000
        /*10fc*/ 	.word	0x00000000
        /*1100*/ 	.short	0x0101
        /*1102*/ 	.byte	0x3f
	.zero		1


	//   ....[12]....
        /*1104*/ 	.word	0x00011210
        /*1108*/ 	.word	0x0000000a
        /*110c*/ 	.word	0x00000010
        /*1110*/ 	.short	0x010a
        /*1112*/ 	.byte	0x3f
	.zero		1


	//   ....[13]....
        /*1114*/ 	.word	0x000115a0
        /*1118*/ 	.word	0x00000002
        /*111c*/ 	.word	0x00000038
        /*1120*/ 	.short	0x0101
        /*1122*/ 	.byte	0x3f
	.zero		1


	//   ....[14]....
        /*1124*/ 	.word	0x00011d60
        /*1128*/ 	.word	0x00000005
        /*112c*/ 	.word	0x00000000
        /*1130*/ 	.short	0x010a
        /*1132*/ 	.byte	0x3f
	.zero		1


	//   ....[15]....
        /*1134*/ 	.word	0x00011df0
        /*1138*/ 	.word	0x00000003
        /*113c*/ 	.word	0x00000000
        /*1140*/ 	.short	0x010a
        /*1142*/ 	.byte	0x3f
	.zero		1


	//   ....[16]....
        /*1144*/ 	.word	0x00011e50
        /*1148*/ 	.word	0x00000003
        /*114c*/ 	.word	0x00000000
        /*1150*/ 	.short	0x010a
        /*1152*/ 	.byte	0x3f
	.zero		1


	//   ....[17]....
        /*1154*/ 	.word	0x00011ea0
        /*1158*/ 	.word	0x00000004
        /*115c*/ 	.word	0x00000000
        /*1160*/ 	.short	0x010a
        /*1162*/ 	.byte	0x3f
	.zero		1


	//   ....[18]....
        /*1164*/ 	.word	0x00011f70
        /*1168*/ 	.word	0x0000000a
        /*116c*/ 	.word	0x00000010
        /*1170*/ 	.short	0x010a
        /*1172*/ 	.byte	0x3f
	.zero		1


	//   ....[19]....
        /*1174*/ 	.word	0x00012040
        /*1178*/ 	.word	0x00000005
        /*117c*/ 	.word	0x00000000
        /*1180*/ 	.short	0x010a
        /*1182*/ 	.byte	0x3f
	.zero		1


	//----- nvinfo : EIATTR_NUM_MBARRIERS
	.align		4
.L_37:
        /*1184*/ 	.byte	0x03, 0x38
        /*1186*/ 	.short	0x0006


	//----- nvinfo : EIATTR_EXIT_INSTR_OFFSETS
	.align		4
        /*1188*/ 	.byte	0x04, 0x1c
        /*118a*/ 	.short	(.L_39 - .L_38)


	//   ....[0]....
.L_38:
        /*118c*/ 	.word	0x000006e0


	//   ....[1]....
        /*1190*/ 	.word	0x00001050


	//   ....[2]....
        /*1194*/ 	.word	0x00010790


	//   ....[3]....
        /*1198*/ 	.word	0x00010ea0


	//   ....[4]....
        /*119c*/ 	.word	0x00011e40


	//----- nvinfo : EIATTR_MAX_THREADS
	.align		4
.L_39:
        /*11a0*/ 	.byte	0x04, 0x05
        /*11a2*/ 	.short	(.L_41 - .L_40)
.L_40:
        /*11a4*/ 	.word	0x00000180
        /*11a8*/ 	.word	0x00000001
        /*11ac*/ 	.word	0x00000001


	//----- nvinfo : EIATTR_CRS_STACK_SIZE
	.align		4
.L_41:
        /*11b0*/ 	.byte	0x04, 0x1e
        /*11b2*/ 	.short	(.L_43 - .L_42)
.L_42:
        /*11b4*/ 	.word	0x00000000


	//----- nvinfo : EIATTR_CBANK_PARAM_SIZE
	.align		4
.L_43:
        /*11b8*/ 	.byte	0x03, 0x19
        /*11ba*/ 	.short	0x0470


	//----- nvinfo : EIATTR_PARAM_CBANK
	.align		4
        /*11bc*/ 	.byte	0x04, 0x0a
        /*11be*/ 	.short	(.L_45 - .L_44)
	.align		4
.L_44:
        /*11c0*/ 	.word	index@(.nv.constant0._ZN7cutlass13device_kernelINS_4gemm6kernel13GemmUniversalIN4cute5tupleIJiiiiEEENS1_10collective13CollectiveMmaINS1_34MainloopSm90TmaGmmaWarpSpecializedILi2ENS5_IJNS4_1CILi1EEESB_SB_EEENS1_35KernelTmaWarpSpecializedCooperativeEEENS5_IJNSA_ILi256EEESF_NSA_ILi32EEEEEEaNS5_IJlSB_lEEEaSI_NS4_8TiledMMAINS4_8MMA_AtomIJNS4_4SM904GMMA27MMA_64x256x32_S32S8S8_SS_TNEEEENS4_6LayoutINS5_IJNSA_ILi2EEESB_SB_EEENS5_IJSB_NSA_ILi0EEESS_EEEEENS5_IJNS4_10UnderscoreESV_SV_EEEEENS4_13SM90_TMA_LOADENS4_14ComposedLayoutINS4_7SwizzleILi1ELi4ELi3EEENS4_18smem_ptr_flag_bitsILi8EEENSP_INS5_IJNSA_ILi8EEESG_EEENS5_IJSG_SB_EEEEEEEvNS4_8identityESY_S18_vS19_EENS_8epilogue10collective6detail29Sm90TmaWarpSpecializedAdapterINS1C_15DefaultEpilogueIaSI_SI_NS1B_6thread17LinearCombinationIaLi1EiiLNS1G_9ScaleType4KindE0ELNS_15FloatRoundStyleE2EaEENS1_15EpilogueDefaultEEEEEvvEEEEvNT_6ParamsE)
        /*11c4*/ 	.short	0x0210
        /*11c6*/ 	.short	0x0470


	//----- nvinfo : EIATTR_SW_WAR
	.align		4
.L_45:
        /*11c8*/ 	.byte	0x04, 0x36
        /*11ca*/ 	.short	(.L_47 - .L_46)
.L_46:
        /*11cc*/ 	.word	0x00000008
.L_47:


//--------------------- .nv.callgraph             --------------------------
	.section	.nv.callgraph,"",@"SHT_CUDA_CALLGRAPH"
	.align	4
	.sectionentsize	8
	.align		4
        /*0000*/ 	.word	0x00000000
	.align		4
        /*0004*/ 	.word	0xffffffff
	.align		4
        /*0008*/ 	.word	index@(_ZN7cutlass13device_kernelINS_4gemm6kernel13GemmUniversalIN4cute5tupleIJiiiiEEENS1_10collective13CollectiveMmaINS1_34MainloopSm90TmaGmmaWarpSpecializedILi2ENS5_IJNS4_1CILi1EEESB_SB_EEENS1_35KernelTmaWarpSpecializedCooperativeEEENS5_IJNSA_ILi256EEESF_NSA_ILi32EEEEEEaNS5_IJlSB_lEEEaSI_NS4_8TiledMMAINS4_8MMA_AtomIJNS4_4SM904GMMA27MMA_64x256x32_S32S8S8_SS_TNEEEENS4_6LayoutINS5_IJNSA_ILi2EEESB_SB_EEENS5_IJSB_NSA_ILi0EEESS_EEEEENS5_IJNS4_10UnderscoreESV_SV_EEEEENS4_13SM90_TMA_LOADENS4_14ComposedLayoutINS4_7SwizzleILi1ELi4ELi3EEENS4_18smem_ptr_flag_bitsILi8EEENSP_INS5_IJNSA_ILi8EEESG_EEENS5_IJSG_SB_EEEEEEEvNS4_8identityESY_S18_vS19_EENS_8epilogue10collective6detail29Sm90TmaWarpSpecializedAdapterINS1C_15DefaultEpilogueIaSI_SI_NS1B_6thread17LinearCombinationIaLi1EiiLNS1G_9ScaleType4KindE0ELNS_15FloatRoundStyleE2EaEENS1_15EpilogueDefaultEEEEEvvEEEEvNT_6ParamsE)
	.align		4
        /*000c*/ 	.word	index@(__assertfail)
	.align		4
        /*0010*/ 	.word	0x00000000
	.align		4
        /*0014*/ 	.word	0xfffffffe
	.align		4
        /*0018*/ 	.word	0x00000000
	.align		4
        /*001c*/ 	.word	0xfffffffd
	.align		4
        /*0020*/ 	.word	0x00000000
	.align		4
        /*0024*/ 	.word	0xfffffffc


//--------------------- .nv.constant4             --------------------------
	.section	.nv.constant4,"a",@progbits
	.align	8
	.align		8
.nv.constant4:
        /*0000*/ 	.dword	__assertfail
	.align		8
        /*0008*/ 	.dword	__unnamed_1
	.align		8
        /*0010*/ 	.dword	_ZN40_INTERNAL_4882c78e_4_k_cu_37ca3838_311484cuda3std3__45__cpo5beginE
	.align		8
        /*0018*/ 	.dword	_ZN40_INTERNAL_4882c78e_4_k_cu_37ca3838_311484cuda3std3__45__cpo3endE
	.align		8
        /*0020*/ 	.dword	_ZN40_INTERNAL_4882c78e_4_k_cu_37ca3838_311484cuda3std3__45__cpo6cbeginE
	.align		8
        /*0028*/ 	.dword	_ZN40_INTERNAL_4882c78e_4_k_cu_37ca3838_311484cuda3std3__45__cpo4cendE
	.align		8
        /*0030*/ 	.dword	_ZN40_INTERNAL_4882c78e_4_k_cu_37ca3838_311484cuda3std3__442_GLOBAL__N__4882c78e_4_k_cu_37ca3838_311486ignoreE
	.align		8
        /*0038*/ 	.dword	_ZN40_INTERNAL_4882c78e_4_k_cu_37ca3838_311484cuda3std3__419piecewise_constructE
	.align		8
        /*0040*/ 	.dword	_ZN40_INTERNAL_4882c78e_4_k_cu_37ca3838_311484cuda3std3__48in_placeE
	.align		8
        /*0048*/ 	.dword	_ZN40_INTERNAL_4882c78e_4_k_cu_37ca3838_311484cuda3std6ranges3__45__cpo4swapE
	.align		8
        /*0050*/ 	.dword	_ZN40_INTERNAL_4882c78e_4_k_cu_37ca3838_311484cuda3std6ranges3__45__cpo9iter_moveE
	.align		8
        /*0058*/ 	.dword	_ZN40_INTERNAL_4882c78e_4_k_cu_37ca3838_311484cute7productE
	.align		8
        /*0060*/ 	.dword	_ZN40_INTERNAL_4882c78e_4_k_cu_37ca3838_311484cute1_E
	.align		8
        /*0068*/ 	.dword	$str$22
	.align		8
        /*0070*/ 	.dword	$str$23


//--------------------- .text._ZN7cutlass13device_kernelINS_4gemm6kernel13GemmUniversalIN4cute5tupleIJiiiiEEENS1_10collective13CollectiveMmaINS1_34MainloopSm90TmaGmmaWarpSpecializedILi2ENS5_IJNS4_1CILi1EEESB_SB_EEENS1_35KernelTmaWarpSpecializedCooperativeEEENS5_IJNSA_ILi256EEESF_NSA_ILi32EEEEEEaNS5_IJlSB_lEEEaSI_NS4_8TiledMMAINS4_8MMA_AtomIJNS4_4SM904GMMA27MMA_64x256x32_S32S8S8_SS_TNEEEENS4_6LayoutINS5_IJNSA_ILi2EEESB_SB_EEENS5_IJSB_NSA_ILi0EEESS_EEEEENS5_IJNS4_10UnderscoreESV_SV_EEEEENS4_13SM90_TMA_LOADENS4_14ComposedLayoutINS4_7SwizzleILi1ELi4ELi3EEENS4_18smem_ptr_flag_bitsILi8EEENSP_INS5_IJNSA_ILi8EEESG_EEENS5_IJSG_SB_EEEEEEEvNS4_8identityESY_S18_vS19_EENS_8epilogue10collective6detail29Sm90TmaWarpSpecializedAdapterINS1C_15DefaultEpilogueIaSI_SI_NS1B_6thread17LinearCombinationIaLi1EiiLNS1G_9ScaleType4KindE0ELNS_15FloatRoundStyleE2EaEENS1_15EpilogueDefaultEEEEEvvEEEEvNT_6ParamsE --------------------------
	.section	.text._ZN7cutlass13device_kernelINS_4gemm6kernel13GemmUniversalIN4cute5tupleIJiiiiEEENS1_10collective13CollectiveMmaINS1_34MainloopSm90TmaGmmaWarpSpecializedILi2ENS5_IJNS4_1CILi1EEESB_SB_EEENS1_35KernelTmaWarpSpecializedCooperativeEEENS5_IJNSA_ILi256EEESF_NSA_ILi32EEEEEEaNS5_IJlSB_lEEEaSI_NS4_8TiledMMAINS4_8MMA_AtomIJNS4_4SM904GMMA27MMA_64x256x32_S32S8S8_SS_TNEEEENS4_6LayoutINS5_IJNSA_ILi2EEESB_SB_EEENS5_IJSB_NSA_ILi0EEESS_EEEEENS5_IJNS4_10UnderscoreESV_SV_EEEEENS4_13SM90_TMA_LOADENS4_14ComposedLayoutINS4_7SwizzleILi1ELi4ELi3EEENS4_18smem_ptr_flag_bitsILi8EEENSP_INS5_IJNSA_ILi8EEESG_EEENS5_IJSG_SB_EEEEEEEvNS4_8identityESY_S18_vS19_EENS_8epilogue10collective6detail29Sm90TmaWarpSpecializedAdapterINS1C_15DefaultEpilogueIaSI_SI_NS1B_6thread17LinearCombinationIaLi1EiiLNS1G_9ScaleType4KindE0ELNS_15FloatRoundStyleE2EaEENS1_15EpilogueDefaultEEEEEvvEEEEvNT_6ParamsE,"ax",@progbits
	.align	128
.text._ZN7cutlass13device_kernelINS_4gemm6kernel13GemmUniversalIN4cute5tupleIJiiiiEEENS1_10collective13CollectiveMmaINS1_34MainloopSm90TmaGmmaWarpSpecializedILi2ENS5_IJNS4_1CILi1EEESB_SB_EEENS1_35KernelTmaWarpSpecializedCooperativeEEENS5_IJNSA_ILi256EEESF_NSA_ILi32EEEEEEaNS5_IJlSB_lEEEaSI_NS4_8TiledMMAINS4_8MMA_AtomIJNS4_4SM904GMMA27MMA_64x256x32_S32S8S8_SS_TNEEEENS4_6LayoutINS5_IJNSA_ILi2EEESB_SB_EEENS5_IJSB_NSA_ILi0EEESS_EEEEENS5_IJNS4_10UnderscoreESV_SV_EEEEENS4_13SM90_TMA_LOADENS4_14ComposedLayoutINS4_7SwizzleILi1ELi4ELi3EEENS4_18smem_ptr_flag_bitsILi8EEENSP_INS5_IJNSA_ILi8EEESG_EEENS5_IJSG_SB_EEEEEEEvNS4_8identityESY_S18_vS19_EENS_8epilogue10collective6detail29Sm90TmaWarpSpecializedAdapterINS1C_15DefaultEpilogueIaSI_SI_NS1B_6thread17LinearCombinationIaLi1EiiLNS1G_9ScaleType4KindE0ELNS_15FloatRoundStyleE2EaEENS1_15EpilogueDefaultEEEEEvvEEEEvNT_6ParamsE:
        .type           _ZN7cutlass13device_kernelINS_4gemm6kernel13GemmUniversalIN4cute5tupleIJiiiiEEENS1_10collective13CollectiveMmaINS1_34MainloopSm90TmaGmmaWarpSpecializedILi2ENS5_IJNS4_1CILi1EEESB_SB_EEENS1_35KernelTmaWarpSpecializedCooperativeEEENS5_IJNSA_ILi256EEESF_NSA_ILi32EEEEEEaNS5_IJlSB_lEEEaSI_NS4_8TiledMMAINS4_8MMA_AtomIJNS4_4SM904GMMA27MMA_64x256x32_S32S8S8_SS_TNEEEENS4_6LayoutINS5_IJNSA_ILi2EEESB_SB_EEENS5_IJSB_NSA_ILi0EEESS_EEEEENS5_IJNS4_10UnderscoreESV_SV_EEEEENS4_13SM90_TMA_LOADENS4_14ComposedLayoutINS4_7SwizzleILi1ELi4ELi3EEENS4_18smem_ptr_flag_bitsILi8EEENSP_INS5_IJNSA_ILi8EEESG_EEENS5_IJSG_SB_EEEEEEEvNS4_8identityESY_S18_vS19_EENS_8epilogue10collective6detail29Sm90TmaWarpSpecializedAdapterINS1C_15DefaultEpilogueIaSI_SI_NS1B_6thread17LinearCombinationIaLi1EiiLNS1G_9ScaleType4KindE0ELNS_15FloatRoundStyleE2EaEENS1_15EpilogueDefaultEEEEEvvEEEEvNT_6ParamsE,@function
        .size           _ZN7cutlass13device_kernelINS_4gemm6kernel13GemmUniversalIN4cute5tupleIJiiiiEEENS1_10collective13CollectiveMmaINS1_34MainloopSm90TmaGmmaWarpSpecializedILi2ENS5_IJNS4_1CILi1EEESB_SB_EEENS1_35KernelTmaWarpSpecializedCooperativeEEENS5_IJNSA_ILi256EEESF_NSA_ILi32EEEEEEaNS5_IJlSB_lEEEaSI_NS4_8TiledMMAINS4_8MMA_AtomIJNS4_4SM904GMMA27MMA_64x256x32_S32S8S8_SS_TNEEEENS4_6LayoutINS5_IJNSA_ILi2EEESB_SB_EEENS5_IJSB_NSA_ILi0EEESS_EEEEENS5_IJNS4_10UnderscoreESV_SV_EEEEENS4_13SM90_TMA_LOADENS4_14ComposedLayoutINS4_7SwizzleILi1ELi4ELi3EEENS4_18smem_ptr_flag_bitsILi8EEENSP_INS5_IJNSA_ILi8EEESG_EEENS5_IJSG_SB_EEEEEEEvNS4_8identityESY_S18_vS19_EENS_8epilogue10collective6detail29Sm90TmaWarpSpecializedAdapterINS1C_15DefaultEpilogueIaSI_SI_NS1B_6thread17LinearCombinationIaLi1EiiLNS1G_9ScaleType4KindE0ELNS_15FloatRoundStyleE2EaEENS1_15EpilogueDefaultEEEEEvvEEEEvNT_6ParamsE,(.L_x_578 - _ZN7cutlass13device_kernelINS_4gemm6kernel13GemmUniversalIN4cute5tupleIJiiiiEEENS1_10collective13CollectiveMmaINS1_34MainloopSm90TmaGmmaWarpSpecializedILi2ENS5_IJNS4_1CILi1EEESB_SB_EEENS1_35KernelTmaWarpSpecializedCooperativeEEENS5_IJNSA_ILi256EEESF_NSA_ILi32EEEEEEaNS5_IJlSB_lEEEaSI_NS4_8TiledMMAINS4_8MMA_AtomIJNS4_4SM904GMMA27MMA_64x256x32_S32S8S8_SS_TNEEEENS4_6LayoutINS5_IJNSA_ILi2EEESB_SB_EEENS5_IJSB_NSA_ILi0EEESS_EEEEENS5_IJNS4_10UnderscoreESV_SV_EEEEENS4_13SM90_TMA_LOADENS4_14ComposedLayoutINS4_7SwizzleILi1ELi4ELi3EEENS4_18smem_ptr_flag_bitsILi8EEENSP_INS5_IJNSA_ILi8EEESG_EEENS5_IJSG_SB_EEEEEEEvNS4_8identityESY_S18_vS19_EENS_8epilogue10collective6detail29Sm90TmaWarpSpecializedAdapterINS1C_15DefaultEpilogueIaSI_SI_NS1B_6thread17LinearCombinationIaLi1EiiLNS1G_9ScaleType4KindE0ELNS_15FloatRoundStyleE2EaEENS1_15EpilogueDefaultEEEEEvvEEEEvNT_6ParamsE)
        .other          _ZN7cutlass13device_kernelINS_4gemm6kernel13GemmUniversalIN4cute5tupleIJiiiiEEENS1_10collective13CollectiveMmaINS1_34MainloopSm90TmaGmmaWarpSpecializedILi2ENS5_IJNS4_1CILi1EEESB_SB_EEENS1_35KernelTmaWarpSpecializedCooperativeEEENS5_IJNSA_ILi256EEESF_NSA_ILi32EEEEEEaNS5_IJlSB_lEEEaSI_NS4_8TiledMMAINS4_8MMA_AtomIJNS4_4SM904GMMA27MMA_64x256x32_S32S8S8_SS_TNEEEENS4_6LayoutINS5_IJNSA_ILi2EEESB_SB_EEENS5_IJSB_NSA_ILi0EEESS_EEEEENS5_IJNS4_10UnderscoreESV_SV_EEEEENS4_13SM90_TMA_LOADENS4_14ComposedLayoutINS4_7SwizzleILi1ELi4ELi3EEENS4_18smem_ptr_flag_bitsILi8EEENSP_INS5_IJNSA_ILi8EEESG_EEENS5_IJSG_SB_EEEEEEEvNS4_8identityESY_S18_vS19_EENS_8epilogue10collective6detail29Sm90TmaWarpSpecializedAdapterINS1C_15DefaultEpilogueIaSI_SI_NS1B_6thread17LinearCombinationIaLi1EiiLNS1G_9ScaleType4KindE0ELNS_15FloatRoundStyleE2EaEENS1_15EpilogueDefaultEEEEEvvEEEEvNT_6ParamsE,@"STO_CUDA_ENTRY STV_DEFAULT"
_ZN7cutlass13device_kernelINS_4gemm6kernel13GemmUniversalIN4cute5tupleIJiiiiEEENS1_10collective13CollectiveMmaINS1_34MainloopSm90TmaGmmaWarpSpecializedILi2ENS5_IJNS4_1CILi1EEESB_SB_EEENS1_35KernelTmaWarpSpecializedCooperativeEEENS5_IJNSA_ILi256EEESF_NSA_ILi32EEEEEEaNS5_IJlSB_lEEEaSI_NS4_8TiledMMAINS4_8MMA_AtomIJNS4_4SM904GMMA27MMA_64x256x32_S32S8S8_SS_TNEEEENS4_6LayoutINS5_IJNSA_ILi2EEESB_SB_EEENS5_IJSB_NSA_ILi0EEESS_EEEEENS5_IJNS4_10UnderscoreESV_SV_EEEEENS4_13SM90_TMA_LOADENS4_14ComposedLayoutINS4_7SwizzleILi1ELi4ELi3EEENS4_18smem_ptr_flag_bitsILi8EEENSP_INS5_IJNSA_ILi8EEESG_EEENS5_IJSG_SB_EEEEEEEvNS4_8identityESY_S18_vS19_EENS_8epilogue10collective6detail29Sm90TmaWarpSpecializedAdapterINS1C_15DefaultEpilogueIaSI_SI_NS1B_6thread17LinearCombinationIaLi1EiiLNS1G_9ScaleType4KindE0ELNS_15FloatRoundStyleE2EaEENS1_15EpilogueDefaultEEEEEvvEEEEvNT_6ParamsE:
[----:B------:R-:W0:Y:S02]  /*0000*/  LDC R1, c[0x0][0x28] ;  /* 0x00000a00ff017b82 */ /* 0x000e240000000800 */
[----:B0-----:R-:W-:Y:S01]  /*0010*/  VIADD R1, R1, 0xfffffd48 ;  /* 0xfffffd4801017836 */ /* 0x001fe20000000000 */
[----:B------:R-:W0:Y:S01]  /*0020*/  S2R R2, SR_TID.X ;  /* 0x0000000000027919 */ /* 0x000e220000002100 */
[----:B------:R-:W-:Y:S01]  /*0030*/  ELECT P0, URZ, PT ;  /* 0x00000000003f782f */ /* 0x000fe20003800000 */
[----:B------:R-:W-:Y:S01]  /*0040*/  BSSY B0, `(.L_x_0) ;  /* 0x0000015000007945 */ /* 0x000fe20003800000 */
[--C-:B0-----:R-:W-:Y:S02]  /*0050*/  SHF.R.U32.HI R0, RZ, 0x5, R2.reuse ;  /* 0x00000005ff007819 */ /* 0x101fe40000011602 */
[----:B------:R-:W-:-:S03]  /*0060*/  SHF.R.U32.HI R2, RZ, 0x7, R2 ;  /* 0x00000007ff027819 */ /* 0x000fc60000011602 */
[----:B------:R-:W0:Y:S04]  /*0070*/  SHFL.IDX PT, R3, R0, RZ, 0x1f ;  /* 0x00001fff00037589 */ /* 0x000e2800000e0000 */
[----:B------:R-:W1:Y:S01]  /*0080*/  SHFL.IDX PT, R2, R2, RZ, 0x1f ;  /* 0x00001fff02027589 */ /* 0x000e6200000e0000 */
[----:B0-----:R-:W-:Y:S02]  /*0090*/  R2UR UR10, R3 ;  /* 0x00000000030a72ca */ /* 0x001fe400000e0000 */
[----:B-1----:R-:W-:-:S11]  /*00a0*/  R2UR UR5, R2 ;  /* 0x00000000020572ca */ /* 0x002fd600000e0000 */
[----:B------:R-:W-:Y:S02]  /*00b0*/  USHF.R.S32.HI UR4, URZ, 0x1f, UR10 ;  /* 0x0000001f3f047899 */ /* 0x000fe4000801140a */
[----:B------:R-:W-:Y:S02]  /*00c0*/  ISETP.NE.OR P0, PT, RZ, UR10, !P0 ;  /* 0x0000000aff007c0c */ /* 0x000fe4000c705670 */
[----:B------:R-:W-:-:S04]  /*00d0*/  ULEA.HI UR4, UR4, UR10, URZ, 0x2 ;  /* 0x0000000a04047291 */ /* 0x000fc8000f8f103f */
[----:B------:R-:W-:-:S04]  /*00e0*/  ULOP3.LUT UR4, UR4, 0xfffffffc, URZ, 0xc0, !UPT ;  /* 0xfffffffc04047892 */ /* 0x000fc8000f8ec03f */
[----:B------:R-:W-:-:S03]  /*00f0*/  UIADD3 UR10, UR10, -UR4, URZ ;  /* 0x800000040a0a7290 */ /* 0x000fc6000fffe03f */
[----:B------:R-:W-:Y:S09]  /*0100*/  @P0 BRA `(.L_x_1) ;  /* 0x0000000000200947 */ /* 0x000ff20003800000 */
[----:B------:R-:W-:Y:S02]  /*0110*/  ULDC.64 UR6, c[0x0][0x198] ;  /* 0x0000660000067ab9 */ /* 0x000fe40000000a00 */
[----:B------:R-:W-:Y:S02]  /*0120*/  UIADD3 UR8, UP0, UR6, 0xf0, URZ ;  /* 0x000000f006087890 */ /* 0x000fe4000ff1e03f */
[----:B------:R-:W-:Y:S02]  /*0130*/  UIADD3 UR6, UP1, UR6, 0x1f0, URZ ;  /* 0x000001f006067890 */ /* 0x000fe4000ff3e03f */
[----:B------:R-:W-:Y:S02]  /*0140*/  UIADD3.X UR9, URZ, UR7, URZ, UP0, !UPT ;  /* 0x000000073f097290 */ /* 0x000fe400087fe43f */
[----:B------:R-:W-:-:S07]  /*0150*/  UIADD3.X UR7, URZ, UR7, URZ, UP1, !UPT ;  /* 0x000000073f077290 */ /* 0x000fce0008ffe43f */
[----:B------:R0:W-:Y:S02]  /*0160*/  UTMACCTL.PF [UR8] ;  /* 0x00000000080079b9 */ /* 0x0001e40008040000 */
[----:B------:R0:W-:Y:S02]  /*0170*/  UTMACCTL.PF [UR6] ;  /* 0x00000000060079b9 */ /* 0x0001e40008040000 */
[----:B0-----:R-:W-:Y:S01]  /*0180*/  NOP ;  /* 0x0000000000007918 */ /* 0x001fe20000000000 */
.L_x_1:
[----:B------:R-:W-:Y:S05]  /*0190*/  BSYNC B0 ;  /* 0x0000000000007941 */ /* 0x000fea0003800000 */
.L_x_0:
[----:B------:R-:W0:Y:S01]  /*01a0*/  SHFL.IDX PT, R2, R0, RZ, 0x1f ;  /* 0x00001fff00027589 */ /* 0x000e2200000e0000 */
[----:B------:R-:W-:Y:S01]  /*01b0*/  UISETP.NE.AND UP0, UPT, UR10, 0x3, UPT ;  /* 0x000000030a00788c */ /* 0x000fe2000bf05270 */
[----:B------:R-:W-:Y:S01]  /*01c0*/  ISETP.NE.AND P1, PT, RZ, UR5, PT ;  /* 0x00000005ff007c0c */ /* 0x000fe2000bf25270 */
[----:B------:R-:W-:Y:S02]  /*01d0*/  UIADD3 UR18, UR5, -0x1, URZ ;  /* 0xffffffff05127890 */ /* 0x000fe4000fffe03f */
[----:B------:R-:W-:Y:S02]  /*01e0*/  UISETP.EQ.OR UP0, UPT, UR10, URZ, !UP0 ;  /* 0x0000003f0a00728c */ /* 0x000fe4000c702670 */
[----:B------:R-:W-:Y:S02]  /*01f0*/  UISETP.GE.U32.AND UP1, UPT, UR18, 0x2, UPT ;  /* 0x000000021200788c */ /* 0x000fe4000bf26070 */
[----:B------:R-:W-:-:S04]  /*0200*/  UISETP.EQ.AND UP0, UPT, UR5, URZ, UP0 ;  /* 0x0000003f0500728c */ /* 0x000fc80008702270 */
[----:B------:R-:W-:-:S04]  /*0210*/  USEL UR40, URZ, 0x1, !UP0 ;  /* 0x000000013f287887 */ /* 0x000fc8000c000000 */
[----:B------:R-:W-:Y:S01]  /*0220*/  USEL UR40, UR40, 0x2, UP1 ;  /* 0x0000000228287887 */ /* 0x000fe20008800000 */
[----:B0-----:R-:W-:-:S13]  /*0230*/  ISETP.NE.AND P0, PT, R2, RZ, PT ;  /* 0x000000ff0200720c */ /* 0x001fda0003f05270 */
[----:B------:R-:W-:Y:S05]  /*0240*/  @P0 BRA `(.L_x_2) ;  /* 0x0000000000480947 */ /* 0x000fea0003800000 */
[----:B------:R-:W0:Y:S01]  /*0250*/  S2UR UR8, SR_CgaCtaId ;  /* 0x00000000000879c3 */ /* 0x000e220000008800 */
[----:B------:R-:W-:Y:S01]  /*0260*/  UMOV UR4, 0x400 ;  /* 0x0000040000047882 */ /* 0x000fe20000000000 */
[----:B------:R-:W-:Y:S01]  /*0270*/  UMOV UR5, 0x1 ;  /* 0x0000000100057882 */ /* 0x000fe20000000000 */
[----:B------:R-:W-:Y:S01]  /*0280*/  UMOV UR6, 0x100 ;  /* 0x0000010000067882 */ /* 0x000fe20000000000 */
[----:B------:R-:W-:Y:S01]  /*0290*/  ELECT P0, URZ, PT ;  /* 0x00000000003f782f */ /* 0x000fe20003800000 */
[----:B------:R-:W-:-:S04]  /*02a0*/  UIADD3 UR6, -UR6, 0x100000, URZ ;  /* 0x0010000006067890 */ /* 0x000fc8000fffe13f */
[----:B------:R-:W-:Y:S02]  /*02b0*/  USHF.L.U32 UR7, UR6, 0xb, URZ ;  /* 0x0000000b06077899 */ /* 0x000fe4000800063f */
[----:B------:R-:W-:Y:S02]  /*02c0*/  USHF.L.U32 UR6, UR6, 0x1, URZ ;  /* 0x0000000106067899 */ /* 0x000fe4000800063f */
[----:B0-----:R-:W-:Y:S02]  /*02d0*/  ULEA UR8, UR8, UR4, 0x18 ;  /* 0x0000000408087291 */ /* 0x001fe4000f8ec03f */
[----:B------:R-:W-:-:S04]  /*02e0*/  UIADD3 UR4, -UR5, 0x100000, URZ ;  /* 0x0010000005047890 */ /* 0x000fc8000fffe13f */
[----:B------:R-:W-:Y:S02]  /*02f0*/  USHF.L.U32 UR5, UR4, 0xb, URZ ;  /* 0x0000000b04057899 */ /* 0x000fe4000800063f */
[----:B------:R-:W-:Y:S01]  /*0300*/  USHF.L.U32 UR4, UR4, 0x1, URZ ;  /* 0x0000000104047899 */ /* 0x000fe2000800063f */
[----:B------:R-:W0:Y:S11]  /*0310*/  FENCE.VIEW.ASYNC.S ;  /* 0x00000000000073c6 */ /* 0x000e360000000000 */
[----:B0-----:R0:W1:Y:S01]  /*0320*/  SYNCS.EXCH.64 URZ, [UR8], UR4 ;  /* 0x00000004083f75b2 */ /* 0x0010620008000100 */
[----:B------:R0:W2:Y:S01]  /*0330*/  SYNCS.EXCH.64 URZ, [UR8+0x10], UR6 ;  /* 0x00001006083f75b2 */ /* 0x0000a20008000100 */
[----:B------:R0:W3:Y:S01]  /*0340*/  SYNCS.EXCH.64 URZ, [UR8+0x8], UR4 ;  /* 0x00000804083f75b2 */ /* 0x0000e20008000100 */
[----:B------:R0:W4:Y:S01]  /*0350*/  SYNCS.EXCH.64 URZ, [UR8+0x18], UR6 ;  /* 0x00001806083f75b2 */ /* 0x0001220008000100 */
[----:B------:R-:W-:Y:S01]  /*0360*/  NOP ;  /* 0x0000000000007918 */ /* 0x000fe20000000000 */
.L_x_2:
[----:B------:R-:W5:Y:S01]  /*0370*/  SHFL.IDX PT, R0, R0, RZ, 0x1f ;  /* 0x00001fff00007589 */ /* 0x000f6200000e0000 */
[----:B------:R-:W-:Y:S01]  /*0380*/  ELECT P0, URZ, PT ;  /* 0x00000000003f782f */ /* 0x000fe20003800000 */
[----:B------:R-:W1:Y:S01]  /*0390*/  S2UR UR17, SR_CTAID.Y ;  /* 0x00000000001179c3 */ /* 0x000e620000002600 */
[----:B0-----:R-:W-:Y:S01]  /*03a0*/  ULDC UR5, c[0x0][0x65c] ;  /* 0x0001970000057ab9 */ /* 0x001fe20000000800 */
[----:B------:R-:W-:Y:S01]  /*03b0*/  UMOV UR12, 0x20 ;  /* 0x00000020000c7882 */ /* 0x000fe20000000000 */
[----:B------:R-:W-:Y:S01]  /*03c0*/  UISETP.NE.AND UP2, UPT, UR5, 0x1, UPT ;  /* 0x000000010500788c */ /* 0x000fe2000bf45270 */
[----:B------:R-:W-:Y:S01]  /*03d0*/  NOP ;  /* 0x0000000000007918 */ /* 0x000fe20000000000 */
[----:B------:R-:W-:Y:S02]  /*03e0*/  NOP ;  /* 0x0000000000007918 */ /* 0x000fe40000000000 */
[----:B------:R-:W-:Y:S01]  /*03f0*/  UP2UR UR46, UPR, URZ, 0x4 ;  /* 0x000000043f2e7883 */ /* 0x000fe20008000000 */
[----:B------:R-:W0:Y:S01]  /*0400*/  S2UR UR4, SR_CTAID.X ;  /* 0x00000000000479c3 */ /* 0x000e220000002500 */
[----:B------:R-:W-:-:S02]  /*0410*/  PLOP3.LUT P2, PT, PT, PT, UP2, 0x80, 0x0 ;  /* 0x000000000000781c */ /* 0x000fc40003f4f028 */
[----:B------:R-:W-:Y:S02]  /*0420*/  PLOP3.LUT P4, PT, PT, PT, UP2, 0x80, 0x0 ;  /* 0x000000000000781c */ /* 0x000fe40003f8f028 */
[----:B------:R-:W-:Y:S01]  /*0430*/  PLOP3.LUT P3, PT, PT, PT, UP2, 0x80, 0x0 ;  /* 0x000000000000781c */ /* 0x000fe20003f6f028 */
[----:B------:R-:W-:Y:S01]  /*0440*/  @UP2 ULDC UR14, c[0x0][0x10] ;  /* 0x00000400000e2ab9 */ /* 0x000fe20000000800 */
[----:B------:R-:W-:Y:S01]  /*0450*/  @UP2 UMOV UR9, URZ ;  /* 0x0000003f00092c82 */ /* 0x000fe20008000000 */
[----:B------:R-:W-:Y:S01]  /*0460*/  @!UP2 ULDC UR11, c[0x0][0xc] ;  /* 0x00000300000baab9 */ /* 0x000fe20000000800 */
[----:B-----5:R-:W-:Y:S01]  /*0470*/  ISETP.NE.OR P0, PT, R0, RZ, !P0 ;  /* 0x000000ff0000720c */ /* 0x020fe20004705670 */
[----:B-1----:R-:W-:Y:S02]  /*0480*/  @UP2 UMOV UR7, UR17 ;  /* 0x0000001100072c82 */ /* 0x002fe40008000000 */
[----:B------:R-:W-:Y:S01]  /*0490*/  @UP2 UMOV UR8, UR7 ;  /* 0x0000000700082c82 */ /* 0x000fe20008000000 */
[----:B------:R-:W-:Y:S01]  /*04a0*/  @!UP2 UMOV UR7, UR17 ;  /* 0x000000110007ac82 */ /* 0x000fe20008000000 */
[----:B0-----:R-:W-:-:S08]  /*04b0*/  @UP2 UIMAD.WIDE.U32 UR14, UR4, UR14, UR8 ;  /* 0x0000000e040e22a5 */ /* 0x001fd0000f8e0008 */
[----:B------:R-:W-:Y:S01]  /*04c0*/  VOTEU.ALL UP0, P0 ;  /* 0x00000000003f7886 */ /* 0x000fe20000000000 */
[----:B------:R-:W-:Y:S01]  /*04d0*/  VOTEU.ALL UP1, P0 ;  /* 0x00000000003f7886 */ /* 0x000fe20000020000 */
[----:B------:R-:W-:-:S03]  /*04e0*/  IMAD.U32 R2, RZ, RZ, UR14 ;  /* 0x0000000eff027e24 */ /* 0x000fc6000f8e00ff */
[----:B------:R-:W0:Y:S01]  /*04f0*/  @!UP0 S2UR UR6, SR_CgaCtaId ;  /* 0x00000000000689c3 */ /* 0x000e220000008800 */
[----:B------:R-:W-:Y:S01]  /*0500*/  @!UP0 UMOV UR5, 0x400 ;  /* 0x0000040000058882 */ /* 0x000fe20000000000 */
[----:B------:R-:W-:-:S04]  /*0510*/  @!UP0 UIADD3 UR12, -UR12, 0x100000, URZ ;  /* 0x001000000c0c8890 */ /* 0x000fc8000fffe13f */
[----:B------:R-:W-:Y:S02]  /*0520*/  @!UP0 USHF.L.U32 UR13, UR12, 0xb, URZ ;  /* 0x0000000b0c0d8899 */ /* 0x000fe4000800063f */
[----:B------:R-:W-:Y:S01]  /*0530*/  @!UP0 USHF.L.U32 UR12, UR12, 0x1, URZ ;  /* 0x000000010c0c8899 */ /* 0x000fe2000800063f */
[----:B------:R-:W-:Y:S01]  /*0540*/  IMAD.U32 R3, RZ, RZ, UR15 ;  /* 0x0000000fff037e24 */ /* 0x000fe2000f8e00ff */
[----:B0-----:R-:W-:Y:S01]  /*0550*/  @!UP0 ULEA UR16, UR6, UR5, 0x18 ;  /* 0x0000000506108291 */ /* 0x001fe2000f8ec03f */
[----:B------:R-:W-:Y:S01]  /*0560*/  VOTEU.ALL UP0, P0 ;  /* 0x00000000003f7886 */ /* 0x000fe20000000000 */
[----:B------:R-:W-:Y:S01]  /*0570*/  PLOP3.LUT P0, PT, PT, PT, UP2, 0x80, 0x0 ;  /* 0x000000000000781c */ /* 0x000fe20003f0f028 */
[----:B------:R-:W-:Y:S01]  /*0580*/  UMOV UR5, URZ ;  /* 0x0000003f00057c82 */ /* 0x000fe20008000000 */
[----:B------:R-:W-:Y:S01]  /*0590*/  @UP2 UMOV UR6, URZ ;  /* 0x0000003f00062c82 */ /* 0x000fe20008000000 */
[----:B------:R-:W-:Y:S02]  /*05a0*/  @!UP2 UIMAD.WIDE.U32 UR8, UR11, UR7, UR4 ;  /* 0x000000070b08a2a5 */ /* 0x000fe4000f8e0004 */
[----:B------:R-:W-:-:S04]  /*05b0*/  @UP2 UIADD3 UR6, UR15, UR6, URZ ;  /* 0x000000060f062290 */ /* 0x000fc8000fffe03f */
[----:B------:R-:W-:Y:S01]  /*05c0*/  IMAD.U32 R5, RZ, RZ, UR9 ;  /* 0x00000009ff057e24 */ /* 0x000fe2000f8e00ff */
[----:B------:R-:W0:Y:S02]  /*05d0*/  FENCE.VIEW.ASYNC.S ;  /* 0x00000000000073c6 */ /* 0x000e240000000000 */
[----:B0-----:R0:W2:Y:S01]  /*05e0*/  @!UP0 SYNCS.EXCH.64 URZ, [UR16+0x30], UR12 ;  /* 0x0000300c103f85b2 */ /* 0x0010a20008000100 */
[----:B------:R-:W-:Y:S02]  /*05f0*/  @P2 IMAD.U32 R6, RZ, RZ, UR6 ;  /* 0x00000006ff062e24 */ /* 0x000fe4000f8e00ff */
[----:B------:R-:W-:Y:S02]  /*0600*/  @P0 IMAD.MOV.U32 R7, RZ, RZ, R2 ;  /* 0x000000ffff070224 */ /* 0x000fe400078e0002 */
[----:B------:R-:W-:Y:S02]  /*0610*/  IMAD.U32 R2, RZ, RZ, UR8 ;  /* 0x00000008ff027e24 */ /* 0x000fe4000f8e00ff */
[----:B------:R-:W-:-:S02]  /*0620*/  @!P4 IMAD.MOV.U32 R6, RZ, RZ, R5 ;  /* 0x000000ffff06c224 */ /* 0x000fc400078e0005 */
[----:B------:R-:W-:Y:S02]  /*0630*/  @!P3 IMAD.MOV.U32 R7, RZ, RZ, R2 ;  /* 0x000000ffff07b224 */ /* 0x000fe400078e0002 */
[----:B------:R-:W-:Y:S01]  /*0640*/  IMAD.U32 R3, RZ, RZ, UR9 ;  /* 0x00000009ff037e24 */ /* 0x000fe2000f8e00ff */
[----:B------:R0:W-:Y:S01]  /*0650*/  STL [R1+0x200], R6 ;  /* 0x0002000601007387 */ /* 0x0001e20000100800 */
[----:B------:R-:W-:-:S03]  /*0660*/  IMAD.U32 R4, RZ, RZ, UR8 ;  /* 0x00000008ff047e24 */ /* 0x000fc6000f8e00ff */
[----:B------:R0:W-:Y:S01]  /*0670*/  STL [R1+0x204], R7 ;  /* 0x0002040701007387 */ /* 0x0001e20000100800 */
[----:B------:R0:W2:Y:S01]  /*0680*/  @!UP1 SYNCS.EXCH.64 URZ, [UR16+0x38], UR12 ;  /* 0x0000380c103f95b2 */ /* 0x0000a20008000100 */
[----:B------:R-:W-:Y:S01]  /*0690*/  NOP ;  /* 0x0000000000007918 */ /* 0x000fe20000000000 */
[----:B--234-:R-:W-:Y:S06]  /*06a0*/  BAR.SYNC.DEFER_BLOCKING 0x0 ;  /* 0x0000000000007b1d */ /* 0x01cfec0000010000 */
[----:B------:R-:W-:Y:S05]  /*06b0*/  @!P1 BRA `(.L_x_3) ;  /* 0x0000010000389947 */ /* 0x000fea0003800000 */
[----:B------:R-:W-:-:S06]  /*06c0*/  UISETP.GT.U32.AND UP0, UPT, UR18, 0x1, UPT ;  /* 0x000000011200788c */ /* 0x000fcc000bf04070 */
[----:B------:R-:W-:-:S13]  /*06d0*/  PLOP3.LUT P0, PT, PT, PT, UP0, 0x80, 0x0 ;  /* 0x000000000000781c */ /* 0x000fda0003f0f008 */
[----:B0-----:R-:W-:Y:S05]  /*06e0*/  @P0 EXIT ;  /* 0x000000000000094d */ /* 0x001fea0003800000 */
[----:B------:R-:W-:Y:S01]  /*06f0*/  ULDC.64 UR8, c[0x0][0x650] ;  /* 0x0001940000087ab9 */ /* 0x000fe20000000a00 */
[----:B------:R-:W-:Y:S01]  /*0700*/  UMOV UR42, 0xffffffff ;  /* 0xffffffff002a7882 */ /* 0x000fe20000000000 */
[----:B------:R-:W-:Y:S01]  /*0710*/  ISETP.GE.U32.AND P0, PT, R7, UR8, PT ;  /* 0x0000000807007c0c */ /* 0x000fe2000bf06070 */
[----:B------:R-:W-:Y:S01]  /*0720*/  UMOV UR41, 0xffffffff ;  /* 0xffffffff00297882 */ /* 0x000fe20000000000 */
[----:B------:R-:W-:Y:S01]  /*0730*/  UMOV UR44, 0xffffffff ;  /* 0xffffffff002c7882 */ /* 0x000fe20000000000 */
[----:B------:R-:W-:Y:S02]  /*0740*/  PRMT R0, RZ, 0x7610, R0 ;  /* 0x00007610ff007816 */ /* 0x000fe40000000000 */
[----:B------:R-:W-:-:S13]  /*0750*/  ISETP.GE.U32.AND.EX P0, PT, R6, UR9, PT, P0 ;  /* 0x0000000906007c0c */ /* 0x000fda000bf06100 */
[----:B------:R-:W-:Y:S05]  /*0760*/  @P0 BRA `(.L_x_4) ;  /* 0x0000000400800947 */ /* 0x000fea0003800000 */
[----:B------:R-:W-:Y:S01]  /*0770*/  I2FP.F32.U32 R0, UR4 ;  /* 0x0000000400007c45 */ /* 0x000fe20008201000 */
[----:B------:R-:W-:Y:S01]  /*0780*/  ULDC.64 UR16, c[0x0][0x628] ;  /* 0x00018a0000107ab9 */ /* 0x000fe20000000a00 */
[----:B------:R-:W-:Y:S01]  /*0790*/  ULDC UR6, c[0x0][0x150] ;  /* 0x0000540000067ab9 */ /* 0x000fe20000000800 */
[----:B------:R-:W-:Y:S01]  /*07a0*/  ISETP.NE.U32.AND P0, PT, RZ, UR16, PT ;  /* 0x00000010ff007c0c */ /* 0x000fe2000bf05070 */
[----:B------:R-:W-:Y:S01]  /*07b0*/  ULDC UR15, c[0x0][0x630] ;  /* 0x00018c00000f7ab9 */ /* 0x000fe20000000800 */
[----:B------:R-:W-:Y:S01]  /*07c0*/  FMUL R0, R0, UR6 ;  /* 0x0000000600007c20 */ /* 0x000fe20008400000 */
[----:B------:R-:W-:Y:S01]  /*07d0*/  R2UR UR18, R7 ;  /* 0x00000000071272ca */ /* 0x000fe200000e0000 */
[----:B------:R-:W-:Y:S01]  /*07e0*/  ULDC UR20, c[0x0][0x154] ;  /* 0x0000550000147ab9 */ /* 0x000fe20000000800 */
[----:B------:R-:W-:Y:S01]  /*07f0*/  ISETP.NE.AND.EX P0, PT, RZ, UR17, PT, P0 ;  /* 0x00000011ff007c0c */ /* 0x000fe2000bf05300 */
[----:B------:R0:W1:Y:S01]  /*0800*/  F2I.U32.TRUNC.NTZ R2, R0 ;  /* 0x0000000000027305 */ /* 0x000062000020f000 */
[----:B------:R-:W-:-:S02]  /*0810*/  R2UR UR19, R6 ;  /* 0x00000000061372ca */ /* 0x000fc400000e0000 */
[----:B------:R-:W-:Y:S02]  /*0820*/  R2UR UR8, R7 ;  /* 0x00000000070872ca */ /* 0x000fe400000e0000 */
[----:B------:R-:W-:-:S07]  /*0830*/  R2UR UR9, R6 ;  /* 0x00000000060972ca */ /* 0x000fce00000e0000 */
[----:B0-----:R-:W-:Y:S08]  /*0840*/  @!P0 BRA `(.L_x_5) ;  /* 0x0000000000308947 */ /* 0x001ff00003800000 */
[----:B------:R-:W-:Y:S01]  /*0850*/  R2UR UR8, R7 ;  /* 0x00000000070872ca */ /* 0x000fe200000e0000 */
[----:B------:R-:W-:Y:S01]  /*0860*/  ULDC UR6, c[0x0][0x634] ;  /* 0x00018d0000067ab9 */ /* 0x000fe20000000800 */
[----:B------:R-:W-:-:S11]  /*0870*/  R2UR UR14, R6 ;  /* 0x00000000060e72ca */ /* 0x000fd600000e0000 */
[----:B------:R-:W-:-:S04]  /*0880*/  UIADD3 UR6, UP0, UR8, UR6, URZ ;  /* 0x0000000608067290 */ /* 0x000fc8000ff1e03f */
[----:B------:R-:W-:-:S04]  /*0890*/  UIADD3.X UR14, URZ, UR14, URZ, UP0, !UPT ;  /* 0x0000000e3f0e7290 */ /* 0x000fc800087fe43f */
[----:B------:R-:W-:-:S04]  /*08a0*/  UIMAD.WIDE.U32 UR8, UR14, UR16, URZ ;  /* 0x000000100e0872a5 */ /* 0x000fc8000f8e003f */
[----:B------:R-:W-:Y:S02]  /*08b0*/  UIMAD.WIDE.U32 UR10, UP0, UR6, UR17, UR8 ;  /* 0x00000011060a72a5 */ /* 0x000fe4000f800008 */
[----:B------:R-:W-:Y:S02]  /*08c0*/  UIMAD.WIDE.U32 UR8, UR6, UR16, URZ ;  /* 0x00000010060872a5 */ /* 0x000fe4000f8e003f */
[----:B------:R-:W-:Y:S02]  /*08d0*/  UIADD3.X UR13, URZ, URZ, URZ, UP0, !UPT ;  /* 0x0000003f3f0d7290 */ /* 0x000fe400087fe43f */
[----:B------:R-:W-:Y:S01]  /*08e0*/  UIADD3 URZ, UP0, UR9, UR10, URZ ;  /* 0x0000000a093f7290 */ /* 0x000fe2000ff1e03f */
[----:B------:R-:W-:-:S03]  /*08f0*/  UMOV UR12, UR11 ;  /* 0x0000000b000c7c82 */ /* 0x000fc60008000000 */
[----:B------:R-:W-:-:S12]  /*0900*/  UIMAD.WIDE.U32.X UR8, UR14, UR17, UR12, UP0 ;  /* 0x000000110e0872a5 */ /* 0x000fd800080e040c */
.L_x_5:
[----:B------:R-:W-:Y:S01]  /*0910*/  USHF.R.U64 UR44, UR8, UR15, UR9 ;  /* 0x0000000f082c7299 */ /* 0x000fe20008001209 */
[----:B------:R-:W-:Y:S01]  /*0920*/  I2FP.F32.U32 R0, UR7 ;  /* 0x0000000700007c45 */ /* 0x000fe20008201000 */
[----:B------:R-:W-:Y:S01]  /*0930*/  USHF.R.U32.HI UR5, URZ, UR15, UR9 ;  /* 0x0000000f3f057299 */ /* 0x000fe20008011609 */
[----:B-1----:R-:W-:Y:S01]  /*0940*/  R2UR UR12, R2 ;  /* 0x00000000020c72ca */ /* 0x002fe200000e0000 */
[----:B------:R-:W-:Y:S02]  /*0950*/  UIADD3 UR6, UP0, URZ, -UR44, URZ ;  /* 0x8000002c3f067290 */ /* 0x000fe4000ff1e03f */
[----:B------:R-:W-:Y:S01]  /*0960*/  FMUL R0, R0, UR20 ;  /* 0x0000001400007c20 */ /* 0x000fe20008400000 */
[----:B------:R-:W-:Y:S01]  /*0970*/  ULDC.64 UR8, c[0x0][0x620] ;  /* 0x0001880000087ab9 */ /* 0x000fe20000000a00 */
[----:B------:R-:W-:Y:S01]  /*0980*/  UIADD3.X UR5, URZ, ~UR5, URZ, UP0, !UPT ;  /* 0x800000053f057290 */ /* 0x000fe200087fe43f */
[----:B------:R-:W-:Y:S01]  /*0990*/  UMOV UR10, UR18 ;  /* 0x00000012000a7c82 */ /* 0x000fe20008000000 */
[----:B------:R-:W-:-:S02]  /*09a0*/  UMOV UR11, UR19 ;  /* 0x00000013000b7c82 */ /* 0x000fc40008000000 */
[----:B------:R-:W-:Y:S01]  /*09b0*/  UIMAD UR5, UR5, UR8, URZ ;  /* 0x00000008050572a4 */ /* 0x000fe2000f8e023f */
[----:B------:R-:W0:Y:S01]  /*09c0*/  F2I.U32.TRUNC.NTZ R0, R0 ;  /* 0x0000000000007305 */ /* 0x000e22000020f000 */
[----:B------:R-:W-:Y:S02]  /*09d0*/  UIMAD.WIDE.U32 UR10, UR6, UR8, UR10 ;  /* 0x00000008060a72a5 */ /* 0x000fe4000f8e000a */
[----:B------:R-:W-:Y:S01]  /*09e0*/  UIMAD UR6, UR6, UR9, UR5 ;  /* 0x00000009060672a4 */ /* 0x000fe2000f8e0205 */
[----:B------:R-:W-:Y:S01]  /*09f0*/  ULDC UR21, c[0x0][0x658] ;  /* 0x0001960000157ab9 */ /* 0x000fe20000000800 */
[----:B------:R-:W-:Y:S02]  /*0a00*/  UMOV UR19, 0xffffffff ;  /* 0xffffffff00137882 */ /* 0x000fe40000000000 */
[----:B------:R-:W-:Y:S01]  /*0a10*/  UIADD3 UR6, UR11, UR6, URZ ;  /* 0x000000060b067290 */ /* 0x000fe2000fffe03f */
[----:B------:R-:W-:Y:S01]  /*0a20*/  ULDC UR15, c[0x0][0x618] ;  /* 0x00018600000f7ab9 */ /* 0x000fe20000000800 */
[----:B------:R-:W-:Y:S01]  /*0a30*/  ULDC.64 UR8, c[0x0][0x640] ;  /* 0x0001900000087ab9 */ /* 0x000fe20000000a00 */
[----:B------:R-:W-:Y:S01]  /*0a40*/  USHF.L.U32 UR11, UR19, UR21, URZ ;  /* 0x00000015130b7299 */ /* 0x000fe2000800063f */
[----:B------:R-:W-:Y:S01]  /*0a50*/  ISETP.NE.U32.AND P0, PT, RZ, UR8, PT ;  /* 0x00000008ff007c0c */ /* 0x000fe2000bf05070 */
[----:B------:R-:W-:-:S02]  /*0a60*/  USHF.R.U64 UR19, UR10, UR15, UR6 ;  /* 0x0000000f0a137299 */ /* 0x000fc40008001206 */
[----:B------:R-:W-:Y:S01]  /*0a70*/  USHF.R.U32.HI UR10, URZ, UR15, UR6 ;  /* 0x0000000f3f0a7299 */ /* 0x000fe20008011606 */
[----:B0-----:R-:W-:Y:S01]  /*0a80*/  R2UR UR14, R0 ;  /* 0x00000000000e72ca */ /* 0x001fe200000e0000 */
[----:B------:R-:W-:Y:S01]  /*0a90*/  ULDC UR17, c[0x0][0x608] ;  /* 0x0001820000117ab9 */ /* 0x000fe20000000800 */
[----:B------:R-:W-:Y:S01]  /*0aa0*/  ISETP.NE.AND.EX P0, PT, RZ, UR9, PT, P0 ;  /* 0x00000009ff007c0c */ /* 0x000fe2000bf05300 */
[----:B------:R-:W-:Y:S02]  /*0ab0*/  USHF.R.U64 UR23, UR19, UR17, UR10 ;  /* 0x0000001113177299 */ /* 0x000fe4000800120a */
[----:B------:R-:W-:Y:S01]  /*0ac0*/  USHF.R.U32.HI UR10, URZ, UR17, UR10 ;  /* 0x000000113f0a7299 */ /* 0x000fe2000801160a */
[----:B------:R-:W-:Y:S01]  /*0ad0*/  UMOV UR16, 0x1 ;  /* 0x0000000100107882 */ /* 0x000fe20000000000 */
[----:B------:R-:W-:Y:S02]  /*0ae0*/  UIADD3 UR12, -UR12, URZ, URZ ;  /* 0x0000003f0c0c7290 */ /* 0x000fe4000fffe13f */
[----:B------:R-:W-:-:S02]  /*0af0*/  USHF.R.U64 UR24, UR23, UR21, UR10 ;  /* 0x0000001517187299 */ /* 0x000fc4000800120a */
[----:B------:R-:W-:Y:S01]  /*0b00*/  USHF.L.U32 UR6, UR16, UR21, URZ ;  /* 0x0000001510067299 */ /* 0x000fe2000800063f */
[----:B------:R-:W-:Y:S01]  /*0b10*/  ULDC UR13, c[0x0][0x144] ;  /* 0x00005100000d7ab9 */ /* 0x000fe20000000800 */
[----:B------:R-:W-:Y:S01]  /*0b20*/  ULDC UR5, c[0x0][0x600] ;  /* 0x0001800000057ab9 */ /* 0x000fe20000000800 */
[----:B------:R-:W-:Y:S02]  /*0b30*/  ULOP3.LUT UR16, URZ, UR11, URZ, 0x33, !UPT ;  /* 0x0000000b3f107292 */ /* 0x000fe4000f8e333f */
[----:B------:R-:W-:Y:S02]  /*0b40*/  USHF.R.U32.HI UR11, URZ, UR21, UR10 ;  /* 0x000000153f0b7299 */ /* 0x000fe4000801160a */
[----:B------:R-:W-:Y:S02]  /*0b50*/  UIADD3 UR18, UR5, -0x1, URZ ;  /* 0xffffffff05127890 */ /* 0x000fe4000fffe03f */
[----:B------:R-:W-:Y:S02]  /*0b60*/  UIADD3 UR20, -UR14, URZ, URZ ;  /* 0x0000003f0e147290 */ /* 0x000fe4000fffe13f */
[----:B------:R-:W-:Y:S01]  /*0b70*/  UIMAD UR4, UR13, UR12, UR4 ;  /* 0x0000000c0d0472a4 */ /* 0x000fe2000f8e0204 */
[----:B------:R-:W-:Y:S01]  /*0b80*/  ULDC UR25, c[0x0][0x148] ;  /* 0x0000520000197ab9 */ /* 0x000fe20000000800 */
[----:B------:R-:W-:Y:S01]  /*0b90*/  ULDC UR21, c[0x0][0x648] ;  /* 0x0001920000157ab9 */ /* 0x000fe20000000800 */
[----:B------:R-:W-:Y:S01]  /*0ba0*/  ULDC UR22, c[0x0][0x638] ;  /* 0x00018e0000167ab9 */ /* 0x000fe20000000800 */
[----:B------:R-:W-:Y:S01]  /*0bb0*/  UMOV UR10, UR24 ;  /* 0x00000018000a7c82 */ /* 0x000fe20008000000 */
[----:B------:R-:W-:Y:S07]  /*0bc0*/  @!P0 BRA `(.L_x_6) ;  /* 0x0000000000308947 */ /* 0x000fee0003800000 */
[----:B------:R-:W-:Y:S02]  /*0bd0*/  ULDC UR14, c[0x0][0x64c] ;  /* 0x00019300000e7ab9 */ /* 0x000fe40000000800 */
        /* <DEDUP_REMOVED lines=8> */
[----:B------:R-:W-:-:S07]  /*0c60*/  UIMAD.WIDE.U32.X UR8, UR17, UR9, UR14, UP0 ;  /* 0x00000009110872a5 */ /* 0x000fce00080e040e */
[----:B------:R-:W-:Y:S01]  /*0c70*/  UMOV UR10, UR8 ;  /* 0x00000008000a7c82 */ /* 0x000fe20008000000 */
[----:B------:R-:W-:-:S05]  /*0c80*/  UMOV UR11, UR9 ;  /* 0x00000009000b7c82 */ /* 0x000fca0008000000 */
.L_x_6:
[----:B------:R-:W-:Y:S01]  /*0c90*/  UISETP.NE.AND UP0, UPT, UR46, URZ, UPT ;  /* 0x0000003f2e00728c */ /* 0x000fe2000bf05270 */
[----:B------:R-:W-:Y:S01]  /*0ca0*/  IMAD.MOV.U32 R0, RZ, RZ, 0x1 ;  /* 0x00000001ff007424 */ /* 0x000fe200078e00ff */
[----:B------:R-:W-:Y:S02]  /*0cb0*/  USHF.R.U64 UR8, UR10, UR21, UR11 ;  /* 0x000000150a087299 */ /* 0x000fe4000800120b */
[----:B------:R-:W-:Y:S02]  /*0cc0*/  ULOP3.LUT UR16, UR23, UR16, URZ, 0xc0, !UPT ;  /* 0x0000001017107292 */ /* 0x000fe4000f8ec03f */
[----:B------:R-:W-:Y:S02]  /*0cd0*/  ULOP3.LUT UR18, UR19, UR18, URZ, 0xc0, !UPT ;  /* 0x0000001213127292 */ /* 0x000fe4000f8ec03f */
[----:B------:R-:W-:-:S03]  /*0ce0*/  UIMAD UR16, UR6, UR8, UR16 ;  /* 0x00000008061072a4 */ /* 0x000fc6000f8e0210 */
[----:B------:R-:W-:Y:S02]  /*0cf0*/  @UP0 UIMAD UR4, UR25, UR20, UR7 ;  /* 0x00000014190402a4 */ /* 0x000fe4000f8e0207 */
[----:B------:R-:W-:-:S04]  /*0d00*/  UIADD3 UR7, -UR8, URZ, URZ ;  /* 0x0000003f08077290 */ /* 0x000fc8000fffe13f */
[----:B------:R-:W-:-:S03]  /*0d10*/  UIMAD UR6, UR7, UR22, UR24 ;  /* 0x00000016070672a4 */ /* 0x000fc6000f8e0218 */
[----:B------:R-:W-:Y:S01]  /*0d20*/  ULDC UR7, c[0x0][0x610] ;  /* 0x0001840000077ab9 */ /* 0x000fe20000000800 */
[----:B------:R-:W-:Y:S02]  /*0d30*/  UIMAD UR6, UR6, UR5, UR18 ;  /* 0x00000005060672a4 */ /* 0x000fe4000f8e0212 */
[----:B------:R-:W-:-:S04]  /*0d40*/  UIMAD UR4, UR16, UR7, UR4 ;  /* 0x00000007100472a4 */ /* 0x000fc8000f8e0204 */
[----:B------:R-:W-:Y:S02]  /*0d50*/  USEL UR41, UR6, UR4, !UP0 ;  /* 0x0000000406297287 */ /* 0x000fe4000c000000 */
[----:B------:R-:W-:-:S12]  /*0d60*/  USEL UR42, UR4, UR6, !UP0 ;  /* 0x00000006042a7287 */ /* 0x000fd8000c000000 */
.L_x_4:
[----:B------:R-:W-:-:S08]  /*0d70*/  NOP ;  /* 0x0000000000007918 */ /* 0x000fd00000000000 */
[----:B------:R-:W0:Y:S02]  /*0d80*/  USETMAXREG.TRY_ALLOC.CTAPOOL UP0, 0xf0 ;  /* 0x000000f0000079c8 */ /* 0x000e240008000600 */
[----:B0-----:R-:W-:-:S13]  /*0d90*/  PLOP3.LUT P0, PT, PT, PT, UP0, 0x80, 0x0 ;  /* 0x000000000000781c */ /* 0x001fda0003f0f008 */
[----:B------:R-:W-:Y:S05]  /*0da0*/  @!P0 BRA `(.L_x_4) ;  /* 0xfffffffc00f08947 */ /* 0x000fea000383ffff */
[----:B------:R-:W-:Y:S01]  /*0db0*/  ULDC.64 UR4, c[0x0][0x598] ;  /* 0x0001660000047ab9 */ /* 0x000fe20000000a00 */
[----:B------:R-:W-:Y:S01]  /*0dc0*/  ULDC.64 UR36, c[0x0][0x208] ;  /* 0x0000820000247ab9 */ /* 0x000fe20000000a00 */
[----:B------:R-:W-:-:S04]  /*0dd0*/  ISETP.NE.U32.AND P0, PT, RZ, UR4, PT ;  /* 0x00000004ff007c0c */ /* 0x000fc8000bf05070 */
[----:B------:R-:W-:-:S13]  /*0de0*/  ISETP.NE.AND.EX P0, PT, RZ, UR5, PT, P0 ;  /* 0x00000005ff007c0c */ /* 0x000fda000bf05300 */
[----:B------:R-:W-:Y:S05]  /*0df0*/  @!P0 BRA `(.L_x_7) ;  /* 0x00000000001c8947 */ /* 0x000fea0003800000 */
[----:B------:R-:W0:Y:S02]  /*0e00*/  LDC.64 R2, c[0x0][0x598] ;  /* 0x00016600ff027b82 */ /* 0x000e240000000a00 */
[----:B0-----:R-:W2:Y:S02]  /*0e10*/  LDG.E.64 R2, desc[UR36][R2.64] ;  /* 0x0000002402027981 */ /* 0x001ea4000c1e1b00 */
[----:B--2---:R-:W-:-:S04]  /*0e20*/  ISETP.NE.U32.AND P0, PT, R2, RZ, PT ;  /* 0x000000ff0200720c */ /* 0x004fc80003f05070 */
[----:B------:R-:W-:-:S13]  /*0e30*/  ISETP.NE.AND.EX P0, PT, R3, RZ, PT, P0 ;  /* 0x000000ff0300720c */ /* 0x000fda0003f05300 */
[----:B------:R-:W-:Y:S05]  /*0e40*/  @!P0 BRA `(.L_x_7) ;  /* 0x0000000000088947 */ /* 0x000fea0003800000 */
[----:B------:R0:W5:Y:S01]  /*0e50*/  LD.E R17, desc[UR36][R2.64] ;  /* 0x0000002402117980 */ /* 0x000162000c101900 */
[----:B------:R-:W-:Y:S05]  /*0e60*/  BRA `(.L_x_8) ;  /* 0x0000000000247947 */ /* 0x000fea0003800000 */
.L_x_7:
[----:B------:R-:W-:Y:S02]  /*0e70*/  ULDC.64 UR4, c[0x0][0x588] ;  /* 0x0001620000047ab9 */ /* 0x000fe40000000a00 */
[----:B------:R-:W-:-:S04]  /*0e80*/  ISETP.NE.U32.AND P0, PT, RZ, UR4, PT ;  /* 0x00000004ff007c0c */ /* 0x000fc8000bf05070 */
[----:B------:R-:W-:-:S13]  /*0e90*/  ISETP.NE.AND.EX P0, PT, RZ, UR5, PT, P0 ;  /* 0x00000005ff007c0c */ /* 0x000fda000bf05300 */
[----:B------:R-:W-:Y:S05]  /*0ea0*/  @!P0 BRA `(.L_x_9) ;  /* 0x00000000000c8947 */ /* 0x000fea0003800000 */
[----:B------:R-:W0:Y:S02]  /*0eb0*/  LDC.64 R2, c[0x0][0x588] ;  /* 0x00016200ff027b82 */ /* 0x000e240000000a00 */
[----:B0-----:R1:W5:Y:S01]  /*0ec0*/  LDG.E R17, desc[UR36][R2.64] ;  /* 0x0000002402117981 */ /* 0x001362000c1e1900 */
[----:B------:R-:W-:Y:S05]  /*0ed0*/  BRA `(.L_x_8) ;  /* 0x0000000000087947 */ /* 0x000fea0003800000 */
.L_x_9:
[----:B------:R-:W-:Y:S02]  /*0ee0*/  ULDC UR4, c[0x0][0x580] ;  /* 0x0001600000047ab9 */ /* 0x000fe40000000800 */
[----:B------:R-:W-:-:S07]  /*0ef0*/  IMAD.U32 R17, RZ, RZ, UR4 ;  /* 0x00000004ff117e24 */ /* 0x000fce000f8e00ff */
.L_x_8:
[----:B------:R-:W-:Y:S02]  /*0f00*/  ULDC.64 UR4, c[0x0][0x5a0] ;  /* 0x0001680000047ab9 */ /* 0x000fe40000000a00 */
[----:B------:R-:W-:-:S04]  /*0f10*/  ISETP.NE.U32.AND P0, PT, RZ, UR4, PT ;  /* 0x00000004ff007c0c */ /* 0x000fc8000bf05070 */
[----:B------:R-:W-:-:S13]  /*0f20*/  ISETP.NE.AND.EX P0, PT, RZ, UR5, PT, P0 ;  /* 0x00000005ff007c0c */ /* 0x000fda000bf05300 */
[----:B------:R-:W-:Y:S05]  /*0f30*/  @!P0 BRA `(.L_x_10) ;  /* 0x00000000001c8947 */ /* 0x000fea0003800000 */
[----:B01----:R-:W0:Y:S02]  /*0f40*/  LDC.64 R2, c[0x0][0x5a0] ;  /* 0x00016800ff027b82 */ /* 0x003e240000000a00 */
[----:B0-----:R-:W2:Y:S02]  /*0f50*/  LDG.E.64 R2, desc[UR36][R2.64] ;  /* 0x0000002402027981 */ /* 0x001ea4000c1e1b00 */
[----:B--2---:R-:W-:-:S04]  /*0f60*/  ISETP.NE.U32.AND P0, PT, R2, RZ, PT ;  /* 0x000000ff0200720c */ /* 0x004fc80003f05070 */
[----:B------:R-:W-:-:S13]  /*0f70*/  ISETP.NE.AND.EX P0, PT, R3, RZ, PT, P0 ;  /* 0x000000ff0300720c */ /* 0x000fda0003f05300 */
[----:B------:R-:W-:Y:S05]  /*0f80*/  @!P0 BRA `(.L_x_10) ;  /* 0x0000000000088947 */ /* 0x000fea0003800000 */
[----:B------:R0:W5:Y:S01]  /*0f90*/  LD.E R18, desc[UR36][R2.64] ;  /* 0x0000002402127980 */ /* 0x000162000c101900 */
[----:B------:R-:W-:Y:S05]  /*0fa0*/  BRA `(.L_x_11) ;  /* 0x0000000000247947 */ /* 0x000fea0003800000 */
.L_x_10:
[----:B------:R-:W-:Y:S02]  /*0fb0*/  ULDC.64 UR4, c[0x0][0x590] ;  /* 0x0001640000047ab9 */ /* 0x000fe40000000a00 */
[----:B------:R-:W-:-:S04]  /*0fc0*/  ISETP.NE.U32.AND P0, PT, RZ, UR4, PT ;  /* 0x00000004ff007c0c */ /* 0x000fc8000bf05070 */
[----:B------:R-:W-:-:S13]  /*0fd0*/  ISETP.NE.AND.EX P0, PT, RZ, UR5, PT, P0 ;  /* 0x00000005ff007c0c */ /* 0x000fda000bf05300 */
[----:B------:R-:W-:Y:S05]  /*0fe0*/  @!P0 BRA `(.L_x_12) ;  /* 0x00000000000c8947 */ /* 0x000fea0003800000 */
[----:B------:R-:W2:Y:S02]  /*0ff0*/  LDC.64 R18, c[0x0][0x590] ;  /* 0x00016400ff127b82 */ /* 0x000ea40000000a00 */
[----:B--2---:R2:W5:Y:S01]  /*1000*/  LDG.E R18, desc[UR36][R18.64] ;  /* 0x0000002412127981 */ /* 0x004562000c1e1900 */
[----:B------:R-:W-:Y:S05]  /*1010*/  BRA `(.L_x_11) ;  /* 0x0000000000087947 */ /* 0x000fea0003800000 */
.L_x_12:
[----:B------:R-:W-:Y:S02]  /*1020*/  ULDC UR4, c[0x0][0x584] ;  /* 0x0001610000047ab9 */ /* 0x000fe40000000800 */
[----:B------:R-:W-:-:S07]  /*1030*/  IMAD.U32 R18, RZ, RZ, UR4 ;  /* 0x00000004ff127e24 */ /* 0x000fce000f8e00ff */
.L_x_11:
[----:B------:R-:W-:-:S13]  /*1040*/  LOP3.LUT P0, RZ, R0, 0xff, RZ, 0xc0, !PT ;  /* 0x000000ff00ff7812 */ /* 0x000fda000780c0ff */
[----:B------:R-:W-:Y:S05]  /*1050*/  @!P0 EXIT ;  /* 0x000000000000894d */ /* 0x000fea0003800000 */
[----:B------:R-:W-:Y:S01]  /*1060*/  ULDC UR4, c[0x0][0x28c] ;  /* 0x0000a30000047ab9 */ /* 0x000fe20000000800 */
[----:B------:R-:W-:Y:S01]  /*1070*/  UMOV UR39, URZ ;  /* 0x0000003f00277c82 */ /* 0x000fe20008000000 */
[----:B------:R-:W-:Y:S01]  /*1080*/  UIADD3 UR4, UR4, 0x1f, URZ ;  /* 0x0000001f04047890 */ /* 0x000fe2000fffe03f */
[----:B------:R-:W-:-:S03]  /*1090*/  UMOV UR38, URZ ;  /* 0x0000003f00267c82 */ /* 0x000fc60008000000 */
[----:B------:R-:W-:-:S04]  /*10a0*/  USHF.R.S32.HI UR5, URZ, 0x1f, UR4 ;  /* 0x0000001f3f057899 */ /* 0x000fc80008011404 */
[----:B------:R-:W-:-:S04]  /*10b0*/  ULEA.HI UR5, UR5, UR4, URZ, 0x5 ;  /* 0x0000000405057291 */ /* 0x000fc8000f8f283f */
[----:B------:R-:W-:-:S12]  /*10c0*/  USHF.R.S32.HI UR43, URZ, 0x5, UR5 ;  /* 0x000000053f2b7899 */ /* 0x000fd80008011405 */
.L_x_546:
[----:B------:R-:W3:Y:S01]  /*10d0*/  S2R R0, SR_TID.X ;  /* 0x0000000000007919 */ /* 0x000ee20000002100 */
[----:B----4-:R-:W4:Y:S01]  /*10e0*/  S2UR UR7, SR_CgaCtaId ;  /* 0x00000000000779c3 */ /* 0x010f220000008800 */
[----:B------:R-:W-:Y:S02]  /*10f0*/  UMOV UR6, 0x400 ;  /* 0x0000040000067882 */ /* 0x000fe40000000000 */
[----:B----4-:R-:W-:Y:S01]  /*1100*/  ULEA UR6, UR7, UR6, 0x18 ;  /* 0x0000000607067291 */ /* 0x010fe2000f8ec03f */
[----:B---3--:R-:W-:-:S04]  /*1110*/  LOP3.LUT R0, R0, 0x80, RZ, 0xc0, !PT ;  /* 0x0000008000007812 */ /* 0x008fc800078ec0ff */
[----:B------:R-:W-:-:S06]  /*1120*/  SHF.R.U32.HI R0, RZ, 0x7, R0 ;  /* 0x00000007ff007819 */ /* 0x000fcc0000011600 */
[----:B------:R-:W3:Y:S02]  /*1130*/  SHFL.IDX PT, R0, R0, RZ, 0x1f ;  /* 0x00001fff00007589 */ /* 0x000ee400000e0000 */
[----:B---3--:R-:W-:-:S13]  /*1140*/  R2UR UR4, R0 ;  /* 0x00000000000472ca */ /* 0x008fda00000e0000 */
[----:B------:R-:W-:-:S04]  /*1150*/  ULEA.HI UR5, UR4, UR4, URZ, 0x1 ;  /* 0x0000000404057291 */ /* 0x000fc8000f8f083f */
[----:B------:R-:W-:-:S04]  /*1160*/  ULOP3.LUT UR5, UR5, 0x1ffffe, URZ, 0xc0, !UPT ;  /* 0x001ffffe05057892 */ /* 0x000fc8000f8ec03f */
[----:B------:R-:W-:-:S03]  /*1170*/  UIADD3 UR5, UR4, -UR5, URZ ;  /* 0x8000000504057290 */ /* 0x000fc6000fffe03f */
[----:B------:R-:W-:Y:S01]  /*1180*/  ULDC UR4, c[0x0][0x28c] ;  /* 0x0000a30000047ab9 */ /* 0x000fe20000000800 */
[----:B------:R-:W-:Y:S01]  /*1190*/  ULEA UR5, UR5, UR6, 0xb ;  /* 0x0000000605057291 */ /* 0x000fe2000f8e583f */
[----:B------:R-:W-:-:S03]  /*11a0*/  ISETP.LT.AND P0, PT, RZ, UR4, PT ;  /* 0x00000004ff007c0c */ /* 0x000fc6000bf01270 */
[----:B------:R-:W-:-:S04]  /*11b0*/  UIADD3 UR5, UR5, 0x100, URZ ;  /* 0x0000010005057890 */ /* 0x000fc8000fffe03f */
[----:B------:R-:W-:-:S04]  /*11c0*/  USHF.R.U32.HI UR5, URZ, 0x4, UR5 ;  /* 0x000000043f057899 */ /* 0x000fc80008011605 */
[----:B------:R-:W-:-:S04]  /*11d0*/  ULOP3.LUT UR5, UR5, 0x3fff, URZ, 0xc0, !UPT ;  /* 0x00003fff05057892 */ /* 0x000fc8000f8ec03f */
[----:B------:R-:W-:Y:S01]  /*11e0*/  ULOP3.LUT UR45, UR5, 0x10000, URZ, 0xfc, !UPT ;  /* 0x00010000052d7892 */ /* 0x000fe2000f8efc3f */
[----:B------:R-:W-:Y:S11]  /*11f0*/  @P0 BRA `(.L_x_13) ;  /* 0x0000000000400947 */ /* 0x000ff60003800000 */
[----:B------:R-:W-:Y:S01]  /*1200*/  MOV R0, 0x0 ;  /* 0x0000000000007802 */ /* 0x000fe20000000f00 */
[----:B------:R-:W-:Y:S01]  /*1210*/  ULDC.64 UR4, c[0x4][0x68] ;  /* 0x01001a0000047ab9 */ /* 0x000fe20000000a00 */
[----:B------:R-:W-:Y:S01]  /*1220*/  ULDC.64 UR6, c[0x4][0x8] ;  /* 0x0100020000067ab9 */ /* 0x000fe20000000a00 */
[----:B------:R-:W-:Y:S01]  /*1230*/  IMAD.U32 R4, RZ, RZ, UR4 ;  /* 0x00000004ff047e24 */ /* 0x000fe2000f8e00ff */
[----:B01----:R0:W1:Y:S01]  /*1240*/  LDC.64 R2, c[0x4][R0] ;  /* 0x0100000000027b82 */ /* 0x0030620000000a00 */
[----:B------:R-:W-:Y:S01]  /*1250*/  IMAD.U32 R5, RZ, RZ, UR5 ;  /* 0x00000005ff057e24 */ /* 0x000fe2000f8e00ff */
[----:B------:R-:W-:Y:S01]  /*1260*/  ULDC.64 UR4, c[0x4][0x70] ;  /* 0x01001c0000047ab9 */ /* 0x000fe20000000a00 */
[----:B------:R-:W-:Y:S02]  /*1270*/  IMAD.U32 R10, RZ, RZ, UR6 ;  /* 0x00000006ff0a7e24 */ /* 0x000fe4000f8e00ff */
[----:B------:R-:W-:Y:S02]  /*1280*/  IMAD.U32 R6, RZ, RZ, UR4 ;  /* 0x00000004ff067e24 */ /* 0x000fe4000f8e00ff */
[----:B------:R-:W-:-:S02]  /*1290*/  IMAD.U32 R7, RZ, RZ, UR5 ;  /* 0x00000005ff077e24 */ /* 0x000fc4000f8e00ff */
[----:B------:R-:W-:Y:S02]  /*12a0*/  IMAD.U32 R11, RZ, RZ, UR7 ;  /* 0x00000007ff0b7e24 */ /* 0x000fe4000f8e00ff */
[----:B------:R-:W-:Y:S02]  /*12b0*/  IMAD.MOV.U32 R8, RZ, RZ, 0x1e1 ;  /* 0x000001e1ff087424 */ /* 0x000fe400078e00ff */
[----:B------:R-:W-:Y:S02]  /*12c0*/  IMAD.MOV.U32 R12, RZ, RZ, 0x1 ;  /* 0x00000001ff0c7424 */ /* 0x000fe400078e00ff */
[----:B0-----:R-:W-:-:S07]  /*12d0*/  IMAD.MOV.U32 R13, RZ, RZ, RZ ;  /* 0x000000ffff0d7224 */ /* 0x001fce00078e00ff */
[----:B------:R-:W-:-:S07]  /*12e0*/  LEPC R20, `(.L_x_13) ;  /* 0x000000001014794e */ /* 0x000fce0000000000 */
[----:B-12--5:R-:W-:Y:S05]  /*12f0*/  CALL.ABS.NOINC R2 ;  /* 0x0000000002007343 */ /* 0x026fea0003c00000 */
.L_x_13:
[----:B------:R-:W-:-:S06]  /*1300*/  ULOP3.LUT UR4, UR40, 0x1, URZ, 0xfc, !UPT ;  /* 0x0000000128047892 */ /* 0x000fcc000f8efc3f */
[----:B------:R-:W-:-:S05]  /*1310*/  IMAD.U32 R0, RZ, RZ, UR4 ;  /* 0x00000004ff007e24 */ /* 0x000fca000f8e00ff */
[----:B------:R-:W-:-:S13]  /*1320*/  ISETP.NE.AND P0, PT, R0, 0x3, PT ;  /* 0x000000030000780c */ /* 0x000fda0003f05270 */
[----:B------:R-:W-:Y:S05]  /*1330*/  @!P0 BRA `(.L_x_14) ;  /* 0x0000000000048947 */ /* 0x000fea0003800000 */
[----:B------:R-:W-:Y:S01]  /*1340*/  BPT.TRAP 0x1 ;  /* 0x000000040000795c */ /* 0x000fe20000300000 */
.L_x_14:
[----:B------:R-:W3:Y:S01]  /*1350*/  S2UR UR5, SR_CgaCtaId ;  /* 0x00000000000579c3 */ /* 0x000ee20000008800 */
[----:B------:R-:W-:Y:S01]  /*1360*/  UMOV UR4, 0x400 ;  /* 0x0000040000047882 */ /* 0x000fe20000000000 */
[----:B01----:R-:W-:Y:S02]  /*1370*/  IMAD.U32 R2, RZ, RZ, UR39 ;  /* 0x00000027ff027e24 */ /* 0x003fe4000f8e00ff */
[----:B------:R-:W-:-:S03]  /*1380*/  IMAD.U32 R3, RZ, RZ, UR38 ;  /* 0x00000026ff037e24 */ /* 0x000fc6000f8e00ff */
[----:B------:R-:W-:Y:S01]  /*1390*/  SHF.L.U32 R2, R2, 0x1f, RZ ;  /* 0x0000001f02027819 */ /* 0x000fe200000006ff */
[----:B---3--:R-:W-:-:S06]  /*13a0*/  ULEA UR4, UR5, UR4, 0x18 ;  /* 0x0000000405047291 */ /* 0x008fcc000f8ec03f */
[----:B------:R-:W-:-:S04]  /*13b0*/  IMAD.U32 R0, RZ, RZ, UR4 ;  /* 0x00000004ff007e24 */ /* 0x000fc8000f8e00ff */
[----:B------:R-:W-:-:S04]  /*13c0*/  IMAD R3, R3, 0x8, R0 ;  /* 0x0000000803037824 */ /* 0x000fc800078e0200 */
[----:B------:R0:W1:Y:S01]  /*13d0*/  SYNCS.PHASECHK.TRANS64.TRYWAIT P1, [R3+URZ], R2 ;  /* 0x00000002030075a7 */ /* 0x000062000802017f */
[----:B------:R-:W-:Y:S05]  /*13e0*/  @!P0 BRA `(.L_x_15) ;  /* 0x0000000000048947 */ /* 0x000fea0003800000 */
[----:B------:R-:W-:Y:S01]  /*13f0*/  BPT.TRAP 0x1 ;  /* 0x000000040000795c */ /* 0x000fe20000300000 */
.L_x_15:
[----:B-1----:R-:W-:Y:S05]  /*1400*/  @P1 BRA `(.L_x_16) ;  /* 0x0000000000081947 */ /* 0x002fea0003800000 */
[----:B------:R-:W1:Y:S02]  /*1410*/  SYNCS.PHASECHK.TRANS64.TRYWAIT P1, [R3+URZ], R2 ;  /* 0x00000002030075a7 */ /* 0x000e64000802017f */
[----:B-1----:R-:W-:Y:S05]  /*1420*/  @!P1 BRA `(.L_x_17) ;  /* 0x0000010800889947 */ /* 0x002fea0003800000 */
.L_x_16:
[----:B------:R-:W-:-:S04]  /*1430*/  UISETP.LT.AND UP0, UPT, UR43, 0x1, UPT ;  /* 0x000000012b00788c */ /* 0x000fc8000bf01270 */
[----:B------:R-:W-:-:S06]  /*1440*/  USEL UR4, UR43, 0x1, UP0 ;  /* 0x000000012b047887 */ /* 0x000fcc0008000000 */
[----:B01----:R-:W-:Y:S01]  /*1450*/  IMAD.U32 R3, RZ, RZ, UR4 ;  /* 0x00000004ff037e24 */ /* 0x003fe2000f8e00ff */
[----:B------:R-:W-:Y:S05]  /*1460*/  WARPSYNC.ALL ;  /* 0x0000000000007948 */ /* 0x000fea0003800000 */
[----:B------:R-:W-:-:S04]  /*1470*/  IADD3 R3, -R3, UR43, RZ ;  /* 0x0000002b03037c10 */ /* 0x000fc8000fffe1ff */
[----:B------:R-:W-:Y:S02]  /*1480*/  ISETP.GE.AND P1, PT, R3, 0x1, PT ;  /* 0x000000010300780c */ /* 0x000fe40003f26270 */
[----:B------:R-:W-:Y:S01]  /*1490*/  R2UR UR4, R0 ;  /* 0x00000000000472ca */ /* 0x000fe200000e0000 */
[----:B------:R-:W-:Y:S01]  /*14a0*/  WARPGROUP.ARRIVE ;  /* 0x00000000000079c5 */ /* 0x000fe20000000000 */
[----:B------:R-:W-:Y:S01]  /*14b0*/  UMOV UR5, 0xc0000010 ;  /* 0xc000001000057882 */ /* 0x000fe20000000000 */
[----:B------:R-:W-:-:S10]  /*14c0*/  UMOV UR7, 0xc0000010 ;  /* 0xc000001000077882 */ /* 0x000fd40000000000 */
[----:B------:R-:W-:-:S04]  /*14d0*/  UIADD3 UR4, UR4, 0x4100, URZ ;  /* 0x0000410004047890 */ /* 0x000fc8000fffe03f */
[----:B------:R-:W-:-:S04]  /*14e0*/  USHF.R.U32.HI UR4, URZ, 0x4, UR4 ;  /* 0x000000043f047899 */ /* 0x000fc80008011604 */
[----:B------:R-:W-:-:S04]  /*14f0*/  ULOP3.LUT UR4, UR4, 0x3fff, URZ, 0xc0, !UPT ;  /* 0x00003fff04047892 */ /* 0x000fc8000f8ec03f */
[----:B------:R-:W-:Y:S02]  /*1500*/  ULOP3.LUT UR10, UR4, 0x10000, URZ, 0xfc, !UPT ;  /* 0x00010000040a7892 */ /* 0x000fe4000f8efc3f */
[----:B------:R-:W-:Y:S02]  /*1510*/  ULEA UR4, UR38, UR45, 0x9 ;  /* 0x0000002d26047291 */ /* 0x000fe4000f8e483f */
[----:B------:R-:W-:-:S09]  /*1520*/  ULEA UR6, UR38, UR10, 0x9 ;  /* 0x0000000a26067291 */ /* 0x000fd2000f8e483f */
[----:B------:R-:W-:Y:S01]  /*1530*/  IGMMA.64x256x32.S8.S8 R24, gdesc[UR4], RZ, !UPT, gsb0 ;  /* 0x06600000041879f1 */ /* 0x000fe2000c0410ff */
[----:B------:R-:W-:Y:S01]  /*1540*/  UIADD3 UR4, UR4, 0x100, URZ ;  /* 0x0000010004047890 */ /* 0x000fe2000fffe03f */
[----:B------:R-:W-:Y:S01]  /*1550*/  UMOV UR5, 0xc0000010 ;  /* 0xc000001000057882 */ /* 0x000fe20000000000 */
[----:B------:R-:W-:Y:S02]  /*1560*/  WARPGROUP.DEPBAR.LE gsb0, 0x0 ;  /* 0x00008000000079c5 */ /* 0x000fe40000010000 */
[----:B------:R-:W-:Y:S04]  /*1570*/  STL.64 [R1], R24 ;  /* 0x0000001801007387 */ /* 0x000fe80000100a00 */
[----:B------:R-:W-:Y:S04]  /*1580*/  STL.64 [R1+0x8], R26 ;  /* 0x0000081a01007387 */ /* 0x000fe80000100a00 */
        /* <DEDUP_REMOVED lines=61> */
[----:B------:R0:W-:Y:S02]  /*1960*/  STL.64 [R1+0x1f8], R150 ;  /* 0x0001f89601007387 */ /* 0x0001e40000100a00 */
[----:B0-----:R-:W-:-:S06]  /*1970*/  WARPGROUP.ARRIVE ;  /* 0x00000000000079c5 */ /* 0x001fcc0000000000 */
[----:B------:R-:W-:Y:S03]  /*1980*/  IGMMA.64x256x32.S8.S8 R24, gdesc[UR4], RZ, !UPT, gsb0 ;  /* 0x06600000041879f1 */ /* 0x000fe6000c0410ff */
[----:B------:R-:W-:Y:S02]  /*1990*/  WARPGROUP.DEPBAR.LE gsb0, 0x0 ;  /* 0x00008000000079c5 */ /* 0x000fe40000010000 */
[----:B------:R-:W-:Y:S05]  /*19a0*/  @!P1 BRA `(.L_x_18) ;  /* 0x0000000c00909947 */ /* 0x000fea0003800000 */
[----:B------:R-:W-:Y:S02]  /*19b0*/  UIADD3 UR4, UR38, 0x1, URZ ;  /* 0x0000000126047890 */ /* 0x000fe4000fffe03f */
[----:B------:R-:W-:Y:S02]  /*19c0*/  UMOV UR9, UR38 ;  /* 0x0000002600097c82 */ /* 0x000fe40008000000 */
[----:B------:R-:W-:-:S04]  /*19d0*/  UISETP.NE.AND UP0, UPT, UR4, 0x2, UPT ;  /* 0x000000020400788c */ /* 0x000fc8000bf05270 */
[----:B------:R-:W-:Y:S02]  /*19e0*/  USEL UR5, URZ, 0x1, UP0 ;  /* 0x000000013f057887 */ /* 0x000fe40008000000 */
[----:B------:R-:W-:Y:S02]  /*19f0*/  USEL UR8, UR4, URZ, UP0 ;  /* 0x0000003f04087287 */ /* 0x000fe40008000000 */
[----:B------:R-:W-:-:S06]  /*1a00*/  ULOP3.LUT UR5, UR39, UR5, URZ, 0x3c, !UPT ;  /* 0x0000000527057292 */ /* 0x000fcc000f8e3c3f */
[----:B------:R-:W-:-:S07]  /*1a10*/  IMAD.U32 R2, RZ, RZ, UR5 ;  /* 0x00000005ff027e24 */ /* 0x000fce000f8e00ff */
.L_x_25:
[----:B01----:R-:W-:Y:S05]  /*1a20*/  @!P0 BRA `(.L_x_19) ;  /* 0x0000000000048947 */ /* 0x003fea0003800000 */
[----:B------:R-:W-:Y:S01]  /*1a30*/  BPT.TRAP 0x1 ;  /* 0x000000040000795c */ /* 0x000fe20000300000 */
.L_x_19:
[----:B------:R-:W0:Y:S01]  /*1a40*/  S2UR UR5, SR_CgaCtaId ;  /* 0x00000000000579c3 */ /* 0x000e220000008800 */
[----:B------:R-:W-:Y:S01]  /*1a50*/  UMOV UR4, 0x400 ;  /* 0x0000040000047882 */ /* 0x000fe20000000000 */
[----:B------:R-:W-:Y:S01]  /*1a60*/  IMAD.U32 R4, RZ, RZ, UR8 ;  /* 0x00000008ff047e24 */ /* 0x000fe2000f8e00ff */
[----:B------:R-:W-:Y:S01]  /*1a70*/  SHF.L.U32 R5, R2, 0x1f, RZ ;  /* 0x0000001f02057819 */ /* 0x000fe200000006ff */
[----:B0-----:R-:W-:-:S06]  /*1a80*/  ULEA UR4, UR5, UR4, 0x18 ;  /* 0x0000000405047291 */ /* 0x001fcc000f8ec03f */
[----:B------:R-:W-:-:S04]  /*1a90*/  IMAD.U32 R0, RZ, RZ, UR4 ;  /* 0x00000004ff007e24 */ /* 0x000fc8000f8e00ff */
[----:B------:R-:W-:-:S04]  /*1aa0*/  IMAD R4, R4, 0x8, R0 ;  /* 0x0000000804047824 */ /* 0x000fc800078e0200 */
[----:B------:R0:W1:Y:S01]  /*1ab0*/  SYNCS.PHASECHK.TRANS64.TRYWAIT P1, [R4+URZ], R5 ;  /* 0x00000005040075a7 */ /* 0x000062000802017f */
[----:B------:R-:W-:Y:S05]  /*1ac0*/  @!P0 BRA `(.L_x_20) ;  /* 0x0000000000048947 */ /* 0x000fea0003800000 */
[----:B------:R-:W-:Y:S01]  /*1ad0*/  BPT.TRAP 0x1 ;  /* 0x000000040000795c */ /* 0x000fe20000300000 */
.L_x_20:
[----:B-1----:R-:W-:Y:S05]  /*1ae0*/  @P1 BRA `(.L_x_21) ;  /* 0x0000000000081947 */ /* 0x002fea0003800000 */
[----:B------:R-:W1:Y:S02]  /*1af0*/  SYNCS.PHASECHK.TRANS64.TRYWAIT P1, [R4+URZ], R5 ;  /* 0x00000005040075a7 */ /* 0x000e64000802017f */
[----:B-1----:R-:W-:Y:S05]  /*1b00*/  @!P1 BRA `(.L_x_22) ;  /* 0x0000010000e49947 */ /* 0x002fea0003800000 */
.L_x_21:
        /* <DEDUP_REMOVED lines=21> */
[----:B------:R3:W-:Y:S04]  /*1c60*/  STL.64 [R1+0x208], R108 ;  /* 0x0002086c01007387 */ /* 0x0007e80000100a00 */
[----:B---3--:R-:W3:Y:S04]  /*1c70*/  LDL.LU.64 R108, [R1] ;  /* 0x00000000016c7983 */ /* 0x008ee80000300a00 */
[----:B------:R-:W3:Y:S04]  /*1c80*/  LDL.LU.64 R110, [R1+0x8] ;  /* 0x00000800016e7983 */ /* 0x000ee80000300a00 */
        /* <DEDUP_REMOVED lines=61> */
[----:B------:R-:W3:Y:S01]  /*2060*/  LDL.LU.64 R234, [R1+0x1f8] ;  /* 0x0001f80001ea7983 */ /* 0x000ee20000300a00 */
[----:B------:R-:W-:-:S02]  /*2070*/  ULEA UR4, UR8, UR45, 0x9 ;  /* 0x0000002d08047291 */ /* 0x000fc4000f8e483f */
[----:B------:R-:W-:Y:S01]  /*2080*/  ULEA UR6, UR8, UR10, 0x9 ;  /* 0x0000000a08067291 */ /* 0x000fe2000f8e483f */
[----:B------:R-:W-:Y:S01]  /*2090*/  UMOV UR5, 0xc0000010 ;  /* 0xc000001000057882 */ /* 0x000fe20000000000 */
[----:B------:R-:W-:Y:S01]  /*20a0*/  UMOV UR7, 0xc0000010 ;  /* 0xc000001000077882 */ /* 0x000fe20000000000 */
[----:B---3--:R-:W-:-:S06]  /*20b0*/  WARPGROUP.ARRIVE ;  /* 0x00000000000079c5 */ /* 0x008fcc0000000000 */
[----:B------:R-:W-:Y:S03]  /*20c0*/  IGMMA.64x256x32.S8.S8 R108, gdesc[UR4], R108, gsb0 ;  /* 0x06600000046c79f1 */ /* 0x000fe6000804106c */
        /* <DEDUP_REMOVED lines=65> */
[----:B---3--:R-:W3:Y:S04]  /*24e0*/  LDL.LU.64 R150, [R1+0x2b0] ;  /* 0x0002b00001967983 */ /* 0x008ee80000300a00 */
        /* <DEDUP_REMOVED lines=21> */
[----:B------:R-:W-:Y:S01]  /*2640*/  UIADD3 UR4, UR4, 0x100, URZ ;  /* 0x0000010004047890 */ /* 0x000fe2000fffe03f */
[----:B------:R-:W-:Y:S01]  /*2650*/  UMOV UR5, 0xc0000010 ;  /* 0xc000001000057882 */ /* 0x000fe20000000000 */
[----:B---3--:R-:W-:-:S07]  /*2660*/  WARPGROUP.ARRIVE ;  /* 0x00000000000079c5 */ /* 0x008fce0000000000 */
[----:B------:R-:W-:Y:S03]  /*2670*/  IGMMA.64x256x32.S8.S8 R24, gdesc[UR4], R24, gsb0 ;  /* 0x06600000041879f1 */ /* 0x000fe60008041018 */
[----:B------:R-:W-:Y:S02]  /*2680*/  WARPGROUP.DEPBAR.LE gsb0, 0x0 ;  /* 0x00008000000079c5 */ /* 0x000fe40000010000 */
[----:B----4-:R-:W-:Y:S05]  /*2690*/  @!P0 BRA `(.L_x_23) ;  /* 0x0000000000048947 */ /* 0x010fea0003800000 */
[----:B------:R-:W-:Y:S01]  /*26a0*/  BPT.TRAP 0x1 ;  /* 0x000000040000795c */ /* 0x000fe20000300000 */
.L_x_23:
[----:B------:R-:W-:Y:S01]  /*26b0*/  R2UR UR4, R0 ;  /* 0x00000000000472ca */ /* 0x000fe200000e0000 */
[----:B------:R-:W-:-:S06]  /*26c0*/  UISETP.GT.U32.AND UP0, UPT, UR40, 0x1, UPT ;  /* 0x000000012800788c */ /* 0x000fcc000bf04070 */
[----:B------:R-:W-:-:S06]  /*26d0*/  PLOP3.LUT P1, PT, PT, PT, UP0, 0x80, 0x0 ;  /* 0x000000000000781c */ /* 0x000fcc0003f2f008 */
[----:B------:R-:W-:-:S04]  /*26e0*/  ULEA UR4, UR9, UR4, 0x3 ;  /* 0x0000000409047291 */ /* 0x000fc8000f8e183f */
[----:B------:R-:W-:-:S04]  /*26f0*/  UIADD3 UR4, UR4, 0x10, URZ ;  /* 0x0000001004047890 */ /* 0x000fc8000fffe03f */
[----:B------:R-:W-:-:S09]  /*2700*/  UPRMT UR4, URZ, 0x654, UR4 ;  /* 0x000006543f047896 */ /* 0x000fd20008000004 */
[----:B------:R-:W-:Y:S01]  /*2710*/  SYNCS.ARRIVE.TRANS64.RED.A1T0 RZ, [UR4], RZ ;  /* 0x000000ffffff79a7 */ /* 0x000fe20008100404 */
[----:B------:R-:W-:Y:S05]  /*2720*/  @P1 BRA `(.L_x_24) ;  /* 0x0000000000041947 */ /* 0x000fea0003800000 */
[----:B------:R-:W-:Y:S01]  /*2730*/  BPT.TRAP 0x1 ;  /* 0x000000040000795c */ /* 0x000fe20000300000 */
.L_x_24:
[----:B------:R-:W-:Y:S01]  /*2740*/  UIADD3 UR8, UR8, 0x1, URZ ;  /* 0x0000000108087890 */ /* 0x000fe2000fffe03f */
[C---:B------:R-:W-:Y:S01]  /*2750*/  ISETP.GT.AND P1, PT, R3.reuse, 0x1, PT ;  /* 0x000000010300780c */ /* 0x040fe20003f24270 */
[----:B------:R-:W-:Y:S01]  /*2760*/  UIADD3 UR9, UR9, 0x1, URZ ;  /* 0x0000000109097890 */ /* 0x000fe2000fffe03f */
[----:B------:R-:W-:Y:S01]  /*2770*/  VIADD R3, R3, 0xffffffff ;  /* 0xffffffff03037836 */ /* 0x000fe20000000000 */
[----:B------:R-:W-:Y:S02]  /*2780*/  UISETP.NE.AND UP0, UPT, UR8, 0x2, UPT ;  /* 0x000000020800788c */ /* 0x000fe4000bf05270 */
[----:B------:R-:W-:Y:S02]  /*2790*/  UISETP.NE.AND UP1, UPT, UR9, 0x2, UPT ;  /* 0x000000020900788c */ /* 0x000fe4000bf25270 */
[----:B------:R-:W-:Y:S02]  /*27a0*/  USEL UR4, URZ, 0x1, UP0 ;  /* 0x000000013f047887 */ /* 0x000fe40008000000 */
[----:B------:R-:W-:-:S02]  /*27b0*/  USEL UR8, UR8, URZ, UP0 ;  /* 0x0000003f08087287 */ /* 0x000fc40008000000 */
[----:B------:R-:W-:Y:S02]  /*27c0*/  USEL UR9, UR9, URZ, UP1 ;  /* 0x0000003f09097287 */ /* 0x000fe40008800000 */
[----:B------:R-:W-:Y:S01]  /*27d0*/  LOP3.LUT R2, R2, UR4, RZ, 0x3c, !PT ;  /* 0x0000000402027c12 */ /* 0x000fe2000f8e3cff */
[----:B------:R-:W-:Y:S09]  /*27e0*/  @P1 BRA `(.L_x_25) ;  /* 0xfffffff0008c1947 */ /* 0x000ff2000383ffff */
.L_x_18:
[----:B------:R-:W3:Y:S02]  /*27f0*/  LDC R2, c[0x0][0x28c] ;  /* 0x0000a300ff027b82 */ /* 0x000ee40000000800 */
[----:B---3--:R-:W-:-:S13]  /*2800*/  ISETP.GE.AND P1, PT, R2, 0x1, PT ;  /* 0x000000010200780c */ /* 0x008fda0003f26270 */
[----:B------:R-:W-:Y:S05]  /*2810*/  @!P1 BRA `(.L_x_26) ;  /* 0x00000000003c9947 */ /* 0x000fea0003800000 */
[----:B------:R-:W-:Y:S05]  /*2820*/  @!P0 BRA `(.L_x_27) ;  /* 0x0000000000048947 */ /* 0x000fea0003800000 */
[----:B------:R-:W-:Y:S01]  /*2830*/  BPT.TRAP 0x1 ;  /* 0x000000040000795c */ /* 0x000fe20000300000 */
.L_x_27:
[----:B------:R-:W-:-:S04]  /*2840*/  UISETP.LT.AND UP0, UPT, UR43, 0x1, UPT ;  /* 0x000000012b00788c */ /* 0x000fc8000bf01270 */
[----:B------:R-:W-:Y:S02]  /*2850*/  USEL UR4, UR43, 0x1, UP0 ;  /* 0x000000012b047887 */ /* 0x000fe40008000000 */
[----:B------:R-:W-:Y:S02]  /*2860*/  UISETP.GT.U32.AND UP0, UPT, UR40, 0x1, UPT ;  /* 0x000000012800788c */ /* 0x000fe4000bf04070 */
[----:B------:R-:W-:-:S04]  /*2870*/  UIADD3 UR4, UR38, UR43, -UR4 ;  /* 0x0000002b26047290 */ /* 0x000fc8000fffe804 */
[----:B------:R-:W-:Y:S01]  /*2880*/  USHF.L.U32 UR4, UR4, 0x3, URZ ;  /* 0x0000000304047899 */ /* 0x000fe2000800063f */
[----:B------:R-:W-:-:S03]  /*2890*/  PLOP3.LUT P0, PT, PT, PT, UP0, 0x80, 0x0 ;  /* 0x000000000000781c */ /* 0x000fc60003f0f008 */
[----:B------:R-:W-:-:S06]  /*28a0*/  ULOP3.LUT UR4, UR4, 0x8, URZ, 0xc0, !UPT ;  /* 0x0000000804047892 */ /* 0x000fcc000f8ec03f */
[----:B------:R-:W-:-:S05]  /*28b0*/  IMAD.U32 R2, RZ, RZ, UR4 ;  /* 0x00000004ff027e24 */ /* 0x000fca000f8e00ff */
[----:B------:R-:W-:-:S04]  /*28c0*/  IADD3 R0, R0, 0x10, R2 ;  /* 0x0000001000007810 */ /* 0x000fc80007ffe002 */
[----:B------:R-:W-:-:S04]  /*28d0*/  PRMT R0, RZ, 0x654, R0 ;  /* 0x00000654ff007816 */ /* 0x000fc80000000000 */
[----:B------:R3:W-:Y:S01]  /*28e0*/  SYNCS.ARRIVE.TRANS64.RED.A1T0 RZ, [R0+URZ], RZ ;  /* 0x000000ff00ff79a7 */ /* 0x0007e2000810043f */
[----:B------:R-:W-:Y:S05]  /*28f0*/  @P0 BRA `(.L_x_26) ;  /* 0x0000000000040947 */ /* 0x000fea0003800000 */
[----:B------:R-:W-:Y:S01]  /*2900*/  BPT.TRAP 0x1 ;  /* 0x000000040000795c */ /* 0x000fe20000300000 */
.L_x_26:
[----:B------:R-:W4:Y:S01]  /*2910*/  S2R R6, SR_TID.X ;  /* 0x0000000000067919 */ /* 0x000f220000002100 */
[----:B------:R-:W-:Y:S01]  /*2920*/  IMAD.MOV.U32 R13, RZ, RZ, 0x6540 ;  /* 0x00006540ff0d7424 */ /* 0x000fe200078e00ff */
[----:B------:R-:W-:Y:S02]  /*2930*/  UIMAD.WIDE UR8, UR42, 0x100, URZ ;  /* 0x000001002a0878a5 */ /* 0x000fe4000f8e023f */
[----:B------:R-:W-:Y:S01]  /*2940*/  USHF.R.S32.HI UR10, URZ, 0x1f, UR44 ;  /* 0x0000001f3f0a7899 */ /* 0x000fe2000801142c */
[----:B------:R-:W-:Y:S01]  /*2950*/  ULDC.64 UR6, c[0x0][0x5d0] ;  /* 0x0001740000067ab9 */ /* 0x000fe20000000a00 */
[----:B------:R-:W-:Y:S02]  /*2960*/  UIADD3 UR38, UR43, UR38, URZ ;  /* 0x000000262b267290 */ /* 0x000fe4000fffe03f */
[----:B------:R-:W-:Y:S02]  /*2970*/  UIMAD UR4, UR10, UR6, URZ ;  /* 0x000000060a0472a4 */ /* 0x000fe4000f8e023f */
[----:B------:R-:W-:-:S02]  /*2980*/  USHF.L.U32 UR42, UR42, 0x8, URZ ;  /* 0x000000082a2a7899 */ /* 0x000fc4000800063f */
[----:B------:R-:W-:Y:S01]  /*2990*/  UIMAD UR4, UR44, UR7, UR4 ;  /* 0x000000072c0472a4 */ /* 0x000fe2000f8e0204 */
[----:B------:R-:W-:Y:S01]  /*29a0*/  ULDC UR5, c[0x0][0x284] ;  /* 0x0000a10000057ab9 */ /* 0x000fe20000000800 */
[----:B------:R-:W-:Y:S01]  /*29b0*/  UISETP.GT.U32.AND UP0, UPT, UR38, 0x1, UPT ;  /* 0x000000012600788c */ /* 0x000fe2000bf04070 */
[----:B--2---:R-:W-:-:S03]  /*29c0*/  IMAD.U32 R19, RZ, RZ, UR5 ;  /* 0x00000005ff137e24 */ /* 0x004fc6000f8e00ff */
[----:B------:R-:W-:Y:S01]  /*29d0*/  UISETP.LT.U32.AND UP0, UPT, UR43, 0x2, UP0 ;  /* 0x000000022b00788c */ /* 0x000fe20008701070 */
[--C-:B----4-:R-:W-:Y:S01]  /*29e0*/  SHF.R.U32.HI R2, RZ, 0x7, R6.reuse ;  /* 0x00000007ff027819 */ /* 0x110fe20000011606 */
[----:B------:R-:W-:Y:S01]  /*29f0*/  IMAD.SHL.U32 R12, R6, 0x2, RZ ;  /* 0x00000002060c7824 */ /* 0x000fe200078e00ff */
[----:B------:R-:W-:Y:S02]  /*2a00*/  SHF.R.U32.HI R3, RZ, 0x2, R6 ;  /* 0x00000002ff037819 */ /* 0x000fe40000011606 */
[----:B------:R-:W-:Y:S02]  /*2a10*/  LOP3.LUT R2, R2, 0x1, RZ, 0xc0, !PT ;  /* 0x0000000102027812 */ /* 0x000fe400078ec0ff */
[----:B01----:R-:W-:Y:S02]  /*2a20*/  LOP3.LUT R4, R6, 0x60, RZ, 0xc0, !PT ;  /* 0x0000006006047812 */ /* 0x003fe400078ec0ff */
[----:B------:R-:W-:Y:S01]  /*2a30*/  LOP3.LUT R3, R3, 0x7, RZ, 0xc0, !PT ;  /* 0x0000000703037812 */ /* 0x000fe200078ec0ff */
[----:B------:R-:W-:Y:S01]  /*2a40*/  IMAD.SHL.U32 R158, R2, 0x40, RZ ;  /* 0x00000040029e7824 */ /* 0x000fe200078e00ff */
[----:B------:R-:W-:-:S02]  /*2a50*/  LOP3.LUT R12, R12, 0x6, RZ, 0xc0, !PT ;  /* 0x000000060c0c7812 */ /* 0x000fc400078ec0ff */
[----:B------:R-:W-:Y:S02]  /*2a60*/  SHF.R.U32.HI R4, RZ, 0x1, R4 ;  /* 0x00000001ff047819 */ /* 0x000fe40000011604 */
[--C-:B------:R-:W-:Y:S02]  /*2a70*/  LOP3.LUT R158, R158, 0x40, R3.reuse, 0xe2, !PT ;  /* 0x000000409e9e7812 */ /* 0x100fe400078ee203 */
[----:B------:R-:W-:Y:S01]  /*2a80*/  PRMT R12, R12, R13, UR41 ;  /* 0x000000290c0c7e16 */ /* 0x000fe2000800000d */
[----:B------:R-:W-:Y:S01]  /*2a90*/  USHF.L.U32 UR41, UR41, 0x8, URZ ;  /* 0x0000000829297899 */ /* 0x000fe2000800063f */
[----:B---3--:R-:W-:Y:S01]  /*2aa0*/  IADD3 R0, RZ, -R4, -R3 ;  /* 0x80000004ff007210 */ /* 0x008fe20007ffe803 */
[----:B------:R-:W-:Y:S01]  /*2ab0*/  IMAD.MOV.U32 R3, RZ, RZ, -0x2 ;  /* 0xfffffffeff037424 */ /* 0x000fe200078e00ff */
[----:B------:R-:W-:Y:S01]  /*2ac0*/  LOP3.LUT R158, R158, UR8, R4, 0xfe, !PT ;  /* 0x000000089e9e7c12 */ /* 0x000fe2000f8efe04 */
[----:B------:R-:W-:Y:S01]  /*2ad0*/  IMAD.U32 R4, RZ, RZ, UR6 ;  /* 0x00000006ff047e24 */ /* 0x000fe2000f8e00ff */
[----:B------:R-:W-:Y:S01]  /*2ae0*/  SHF.R.S32.HI R13, RZ, 0x1f, R12 ;  /* 0x0000001fff0d7819 */ /* 0x000fe2000001140c */
[----:B------:R-:W-:Y:S01]  /*2af0*/  ULDC UR6, c[0x0][0x288] ;  /* 0x0000a20000067ab9 */ /* 0x000fe20000000800 */
[----:B------:R-:W-:Y:S01]  /*2b00*/  IMAD R0, R2, -0x40, R0 ;  /* 0xffffffc002007824 */ /* 0x000fe200078e0200 */
[----:B------:R-:W-:Y:S01]  /*2b10*/  UISETP.GE.AND UP1, UPT, UR41, UR6, UPT ;  /* 0x000000062900728c */ /* 0x000fe2000bf26270 */
[----:B------:R-:W-:-:S03]  /*2b20*/  IMAD.WIDE.U32 R4, R4, UR44, R12 ;  /* 0x0000002c04047c25 */ /* 0x000fc6000f8e000c */
[----:B------:R-:W-:Y:S02]  /*2b30*/  UISETP.GE.OR UP1, UPT, UR42, UR5, UP1 ;  /* 0x000000052a00728c */ /* 0x000fe40008f26670 */
[----:B------:R-:W-:Y:S01]  /*2b40*/  IADD3 R19, R19, -UR42, R0 ;  /* 0x8000002a13137c10 */ /* 0x000fe2000fffe000 */
[----:B------:R-:W-:Y:S01]  /*2b50*/  VIADD R5, R5, UR4 ;  /* 0x0000000405057c36 */ /* 0x000fe20008000000 */
[----:B------:R-:W-:Y:S01]  /*2b60*/  USHF.R.U32.HI UR4, URZ, 0x1, UR38 ;  /* 0x000000013f047899 */ /* 0x000fe20008011626 */
[----:B------:R-:W-:Y:S01]  /*2b70*/  LOP3.LUT R0, R6, 0x3, RZ, 0xc0, !PT ;  /* 0x0000000306007812 */ /* 0x000fe200078ec0ff */
[----:B------:R-:W-:Y:S01]  /*2b80*/  USEL UR5, URZ, 0x1, !UP0 ;  /* 0x000000013f057887 */ /* 0x000fe2000c000000 */
[----:B------:R-:W-:Y:S01]  /*2b90*/  PLOP3.LUT P0, PT, PT, PT, UP1, 0x80, 0x0 ;  /* 0x000000000000781c */ /* 0x000fe20003f0f018 */
[----:B------:R-:W-:Y:S02]  /*2ba0*/  ULOP3.LUT UR4, UR4, 0x1, URZ, 0xc0, !UPT ;  /* 0x0000000104047892 */ /* 0x000fe4000f8ec03f */
[----:B------:R-:W-:Y:S01]  /*2bb0*/  IMAD R0, R0, R3, UR6 ;  /* 0x0000000600007e24 */ /* 0x000fe2000f8e0203 */
[----:B------:R-:W-:-:S02]  /*2bc0*/  ULOP3.LUT UR38, UR38, 0x1, URZ, 0xc0, !UPT ;  /* 0x0000000126267892 */ /* 0x000fc4000f8ec03f */
[----:B------:R-:W-:Y:S01]  /*2bd0*/  UISETP.NE.U32.AND UP2, UPT, UR4, 0x1, UPT ;  /* 0x000000010400788c */ /* 0x000fe2000bf45070 */
[----:B------:R-:W-:Y:S01]  /*2be0*/  VIADD R0, R0, -UR41 ;  /* 0x8000002900007c36 */ /* 0x000fe20008000000 */
[----:B------:R-:W-:Y:S02]  /*2bf0*/  UMOV UR42, 0xffffffff ;  /* 0xffffffff002a7882 */ /* 0x000fe40000000000 */
[----:B------:R-:W-:-:S04]  /*2c00*/  UISETP.GT.U32.AND UP2, UPT, UR43, 0x1, !UP2 ;  /* 0x000000012b00788c */ /* 0x000fc8000d744070 */
[----:B------:R-:W-:-:S04]  /*2c10*/  USEL UR4, URZ, 0x1, !UP2 ;  /* 0x000000013f047887 */ /* 0x000fc8000d000000 */
[----:B------:R-:W-:Y:S01]  /*2c20*/  ULOP3.LUT UR39, UR4, UR39, UR5, 0x96, !UPT ;  /* 0x0000002704277292 */ /* 0x000fe2000f8e9605 */
[----:B------:R-:W-:Y:S11]  /*2c30*/  @P0 BRA `(.L_x_28) ;  /* 0x000000d000f80947 */ /* 0x000ff60003800000 */
[----:B------:R-:W0:Y:S01]  /*2c40*/  LDC.64 R2, c[0x0][0x5c8] ;  /* 0x00017200ff027b82 */ /* 0x000e220000000a00 */
[----:B------:R-:W-:Y:S01]  /*2c50*/  ULDC.64 UR4, c[0x0][0x5c0] ;  /* 0x0001700000047ab9 */ /* 0x000fe20000000a00 */
[----:B------:R-:W-:Y:S01]  /*2c60*/  BSSY B0, `(.L_x_28) ;  /* 0x0000d3b000007945 */ /* 0x000fe20003800000 */
[C---:B0-----:R-:W-:Y:S01]  /*2c70*/  IMAD R6, R2.reuse, UR9, RZ ;  /* 0x0000000902067c24 */ /* 0x041fe2000f8e02ff */
[----:B------:R-:W-:Y:S01]  /*2c80*/  SHF.L.U64.HI R9, R2, 0x3, R3 ;  /* 0x0000000302097819 */ /* 0x000fe20000010203 */
[----:B------:R-:W-:-:S04]  /*2c90*/  IMAD.WIDE.U32 R4, R158, R2, R4 ;  /* 0x000000029e047225 */ /* 0x000fc800078e0004 */
[----:B------:R-:W-:Y:S01]  /*2ca0*/  IMAD R6, R158, R3, R6 ;  /* 0x000000039e067224 */ /* 0x000fe200078e0206 */
[----:B------:R-:W-:Y:S01]  /*2cb0*/  IADD3 R4, P0, R4, UR4, RZ ;  /* 0x0000000404047c10 */ /* 0x000fe2000ff1e0ff */
[----:B------:R-:W-:Y:S02]  /*2cc0*/  IMAD.SHL.U32 R8, R2, 0x8, RZ ;  /* 0x0000000802087824 */ /* 0x000fe400078e00ff */
[----:B------:R-:W-:-:S03]  /*2cd0*/  IMAD.IADD R6, R5, 0x1, R6 ;  /* 0x0000000105067824 */ /* 0x000fc600078e0206 */
[-C--:B------:R-:W-:Y:S02]  /*2ce0*/  IADD3 R10, P1, R8, R4.reuse, RZ ;  /* 0x00000004080a7210 */ /* 0x080fe40007f3e0ff */
[----:B------:R-:W-:Y:S02]  /*2cf0*/  IADD3.X R5, R6, UR5, RZ, P0, !PT ;  /* 0x0000000506057c10 */ /* 0x000fe400087fe4ff */
[----:B------:R-:W-:-:S03]  /*2d00*/  LEA R6, P0, R2, R4, 0x7 ;  /* 0x0000000402067211 */ /* 0x000fc600078038ff */
[----:B------:R-:W-:Y:S01]  /*2d10*/  IMAD.X R11, R9, 0x1, R5, P1 ;  /* 0x00000001090b7824 */ /* 0x000fe200008e0605 */
[----:B------:R-:W-:Y:S02]  /*2d20*/  LEA.HI.X R7, R2, R5, R3, 0x7, P0 ;  /* 0x0000000502077211 */ /* 0x000fe400000f3c03 */
[----:B-----5:R-:W-:Y:S02]  /*2d30*/  ISETP.NE.AND P0, PT, R18, RZ, PT ;  /* 0x000000ff1200720c */ /* 0x020fe40003f05270 */
[----:B------:R-:W-:-:S05]  /*2d40*/  IADD3 R8, P2, R8, R6, RZ ;  /* 0x0000000608087210 */ /* 0x000fca0007f5e0ff */
[----:B------:R-:W-:-:S06]  /*2d50*/  IMAD.X R9, R9, 0x1, R7, P2 ;  /* 0x0000000109097824 */ /* 0x000fcc00010e0607 */
[----:B------:R-:W-:Y:S05]  /*2d60*/  @!P0 BRA `(.L_x_29) ;  /* 0x0000009800988947 */ /* 0x000fea0003800000 */
[----:B------:R-:W0:Y:S01]  /*2d70*/  LDC.64 R20, c[0x0][0x5b0] ;  /* 0x00016c00ff147b82 */ /* 0x000e220000000a00 */
[----:B------:R-:W-:Y:S01]  /*2d80*/  ULDC.64 UR6, c[0x0][0x5b8] ;  /* 0x00016e0000067ab9 */ /* 0x000fe20000000a00 */
[----:B------:R-:W-:Y:S01]  /*2d90*/  ISETP.GE.AND P1, PT, R19, 0x1, PT ;  /* 0x000000011300780c */ /* 0x000fe20003f26270 */
[----:B------:R-:W-:Y:S02]  /*2da0*/  UIMAD UR4, UR10, UR6, URZ ;  /* 0x000000060a0472a4 */ /* 0x000fe4000f8e023f */
[----:B------:R-:W-:Y:S01]  /*2db0*/  IMAD.U32 R154, RZ, RZ, UR6 ;  /* 0x00000006ff9a7e24 */ /* 0x000fe2000f8e00ff */
[----:B------:R-:W-:Y:S01]  /*2dc0*/  BSSY B1, `(.L_x_30) ;  /* 0x000000e000017945 */ /* 0x000fe20003800000 */
[----:B------:R-:W-:Y:S01]  /*2dd0*/  ISETP.LT.OR P2, PT, R0, 0x1, !P1 ;  /* 0x000000010000780c */ /* 0x000fe20004f41670 */
[----:B------:R-:W-:Y:S01]  /*2de0*/  UIMAD UR4, UR44, UR7, UR4 ;  /* 0x000000072c0472a4 */ /* 0x000fe2000f8e0204 */
[----:B------:R-:W1:Y:S01]  /*2df0*/  LDC.64 R22, c[0x0][0x5a8] ;  /* 0x00016a00ff167b82 */ /* 0x000e620000000a00 */
[----:B------:R-:W-:-:S04]  /*2e00*/  IMAD.WIDE.U32 R154, R154, UR44, R12 ;  /* 0x0000002c9a9a7c25 */ /* 0x000fc8000f8e000c */
[----:B------:R-:W-:Y:S02]  /*2e10*/  VIADD R153, R155, UR4 ;  /* 0x000000049b997c36 */ /* 0x000fe40008000000 */
[----:B------:R-:W-:Y:S02]  /*2e20*/  IMAD.MOV.U32 R152, RZ, RZ, R154 ;  /* 0x000000ffff987224 */ /* 0x000fe400078e009a */
[----:B0-----:R-:W-:Y:S02]  /*2e30*/  IMAD R159, R20, UR9, RZ ;  /* 0x00000009149f7c24 */ /* 0x001fe4000f8e02ff */
[----:B------:R-:W-:-:S04]  /*2e40*/  IMAD.WIDE.U32 R2, R158, R20, R152 ;  /* 0x000000149e027225 */ /* 0x000fc800078e0098 */
[----:B------:R-:W-:Y:S01]  /*2e50*/  IMAD R159, R158, R21, R159 ;  /* 0x000000159e9f7224 */ /* 0x000fe200078e029f */
[----:B-1----:R-:W-:-:S04]  /*2e60*/  IADD3 R14, P0, R2, R22, RZ ;  /* 0x00000016020e7210 */ /* 0x002fc80007f1e0ff */
[----:B------:R-:W-:Y:S01]  /*2e70*/  IADD3.X R15, R23, R3, R159, P0, !PT ;  /* 0x00000003170f7210 */ /* 0x000fe200007fe49f */
[----:B------:R-:W-:Y:S08]  /*2e80*/  @P2 BRA `(.L_x_31) ;  /* 0x0000000000042947 */ /* 0x000ff00003800000 */
[----:B------:R0:W5:Y:S02]  /*2e90*/  LDG.E.U8 R16, desc[UR36][R14.64] ;  /* 0x000000240e107981 */ /* 0x000164000c1e1100 */
.L_x_31:
[----:B------:R-:W-:Y:S05]  /*2ea0*/  BSYNC B1 ;  /* 0x0000000000017941 */ /* 0x000fea0003800000 */
.L_x_30:
[----:B------:R-:W2:Y:S01]  /*2eb0*/  LDL.LU R3, [R1] ;  /* 0x0000000001037983 */ /* 0x000ea20000300800 */
[----:B-----5:R-:W-:Y:S01]  /*2ec0*/  LOP3.LUT R2, R16, 0xffff, RZ, 0xc0, !PT ;  /* 0x0000ffff10027812 */ /* 0x020fe200078ec0ff */
[----:B------:R-:W-:Y:S01]  /*2ed0*/  BSSY B1, `(.L_x_32) ;  /* 0x000000a000017945 */ /* 0x000fe20003800000 */
[----:B------:R-:W-:Y:S02]  /*2ee0*/  ISETP.LT.OR P0, PT, R0, 0x2, !P1 ;  /* 0x000000020000780c */ /* 0x000fe40004f01670 */
[----:B------:R-:W-:-:S05]  /*2ef0*/  PRMT R2, R2, 0x8880, RZ ;  /* 0x0000888002027816 */ /* 0x000fca00000000ff */
[----:B------:R-:W-:-:S04]  /*2f00*/  IMAD R2, R2, R18, RZ ;  /* 0x0000001202027224 */ /* 0x000fc800078e02ff */
[----:B--2---:R-:W-:-:S05]  /*2f10*/  @!P2 IMAD R3, R3, R17, R2 ;  /* 0x000000110303a224 */ /* 0x004fca00078e0202 */
[----:B------:R1:W-:Y:S01]  /*2f20*/  @!P2 STG.E.U8 desc[UR36][R4.64], R3 ;  /* 0x000000030400a986 */ /* 0x0003e2000c101124 */
[----:B------:R-:W-:Y:S05]  /*2f30*/  @P0 BRA `(.L_x_33) ;  /* 0x00000000000c0947 */ /* 0x000fea0003800000 */
[----:B------:R-:W2:Y:S02]  /*2f40*/  LDG.E.U8 R16, desc[UR36][R14.64+0x1] ;  /* 0x000001240e107981 */ /* 0x000ea4000c1e1100 */
[----:B--2---:R-:W-:-:S05]  /*2f50*/  PRMT R2, R16, 0x8880, RZ ;  /* 0x0000888010027816 */ /* 0x004fca00000000ff */
[----:B------:R-:W-:-:S07]  /*2f60*/  IMAD R2, R2, R18, RZ ;  /* 0x0000001202027224 */ /* 0x000fce00078e02ff */
.L_x_33:
[----:B------:R-:W-:Y:S05]  /*2f70*/  BSYNC B1 ;  /* 0x0000000000017941 */ /* 0x000fea0003800000 */
.L_x_32:
[----:B-1----:R-:W2:Y:S01]  /*2f80*/  LDL.LU R3, [R1+0x4] ;  /* 0x0000040001037983 */ /* 0x002ea20000300800 */
[C---:B------:R-:W-:Y:S01]  /*2f90*/  SHF.L.U64.HI R157, R20.reuse, 0x3, R21 ;  /* 0x00000003149d7819 */ /* 0x040fe20000010215 */
[----:B------:R-:W-:Y:S01]  /*2fa0*/  IMAD.SHL.U32 R156, R20, 0x8, RZ ;  /* 0x00000008149c7824 */ /* 0x000fe200078e00ff */
[----:B------:R-:W-:Y:S03]  /*2fb0*/  BSSY B1, `(.L_x_34) ;  /* 0x000000d000017945 */ /* 0x000fe60003800000 */
[----:B------:R-:W-:-:S04]  /*2fc0*/  IMAD.WIDE.U32 R12, R158, R20, R156 ;  /* 0x000000149e0c7225 */ /* 0x000fc800078e009c */
[----:B------:R-:W-:Y:S01]  /*2fd0*/  IMAD.IADD R159, R159, 0x1, R13 ;  /* 0x000000019f9f7824 */ /* 0x000fe200078e020d */
[----:B------:R-:W-:-:S04]  /*2fe0*/  IADD3 R12, P2, P3, R154, R22, R12 ;  /* 0x000000169a0c7210 */ /* 0x000fc80007b5e00c */
[----:B------:R-:W-:Y:S01]  /*2ff0*/  IADD3.X R13, R153, R23, R159, P2, P3 ;  /* 0x00000017990d7210 */ /* 0x000fe200017e649f */
[----:B--2---:R-:W-:-:S05]  /*3000*/  @!P0 IMAD R3, R3, R17, R2 ;  /* 0x0000001103038224 */ /* 0x004fca00078e0202 */
[----:B------:R1:W-:Y:S01]  /*3010*/  @!P0 STG.E.U8 desc[UR36][R4.64+0x1], R3 ;  /* 0x0000010304008986 */ /* 0x0003e2000c101124 */
[----:B------:R-:W-:-:S04]  /*3020*/  ISETP.GE.AND P0, PT, R19, 0x9, PT ;  /* 0x000000091300780c */ /* 0x000fc80003f06270 */
[----:B------:R-:W-:-:S13]  /*3030*/  ISETP.LT.OR P4, PT, R0, 0x1, !P0 ;  /* 0x000000010000780c */ /* 0x000fda0004781670 */
[----:B-1----:R-:W-:Y:S05]  /*3040*/  @P4 BRA `(.L_x_35) ;  /* 0x00000000000c4947 */ /* 0x002fea0003800000 */
[----:B------:R-:W2:Y:S02]  /*3050*/  LDG.E.U8 R16, desc[UR36][R12.64] ;  /* 0x000000240c107981 */ /* 0x000ea4000c1e1100 */
[----:B--2---:R-:W-:-:S05]  /*3060*/  PRMT R2, R16, 0x8880, RZ ;  /* 0x0000888010027816 */ /* 0x004fca00000000ff */
[----:B------:R-:W-:-:S07]  /*3070*/  IMAD R2, R2, R18, RZ ;  /* 0x0000001202027224 */ /* 0x000fce00078e02ff */
.L_x_35:
[----:B------:R-:W-:Y:S05]  /*3080*/  BSYNC B1 ;  /* 0x0000000000017941 */ /* 0x000fea0003800000 */
.L_x_34:
[----:B------:R-:W2:Y:S01]  /*3090*/  LDL.LU R3, [R1+0x8] ;  /* 0x0000080001037983 */ /* 0x000ea20000300800 */
[----:B------:R-:W-:Y:S01]  /*30a0*/  ISETP.LT.OR P2, PT, R0, 0x2, !P0 ;  /* 0x000000020000780c */ /* 0x000fe20004741670 */
[----:B------:R-:W-:Y:S01]  /*30b0*/  BSSY B1, `(.L_x_36) ;  /* 0x0000007000017945 */ /* 0x000fe20003800000 */
[----:B--2---:R-:W-:-:S05]  /*30c0*/  @!P4 IMAD R3, R3, R17, R2 ;  /* 0x000000110303c224 */ /* 0x004fca00078e0202 */
[----:B------:R1:W-:Y:S06]  /*30d0*/  @!P4 STG.E.U8 desc[UR36][R10.64], R3 ;  /* 0x000000030a00c986 */ /* 0x0003ec000c101124 */
[----:B------:R-:W-:Y:S05]  /*30e0*/  @P2 BRA `(.L_x_37) ;  /* 0x00000000000c2947 */ /* 0x000fea0003800000 */
[----:B------:R-:W2:Y:S02]  /*30f0*/  LDG.E.U8 R16, desc[UR36][R12.64+0x1] ;  /* 0x000001240c107981 */ /* 0x000ea4000c1e1100 */
[----:B--2---:R-:W-:-:S05]  /*3100*/  PRMT R2, R16, 0x8880, RZ ;  /* 0x0000888010027816 */ /* 0x004fca00000000ff */
[----:B------:R-:W-:-:S07]  /*3110*/  IMAD R2, R2, R18, RZ ;  /* 0x0000001202027224 */ /* 0x000fce00078e02ff */
.L_x_37:
[----:B------:R-:W-:Y:S05]  /*3120*/  BSYNC B1 ;  /* 0x0000000000017941 */ /* 0x000fea0003800000 */
.L_x_36:
[----:B-1----:R-:W2:Y:S01]  /*3130*/  LDL.LU R3, [R1+0xc] ;  /* 0x00000c0001037983 */ /* 0x002ea20000300800 */
[----:B------:R-:W-:Y:S01]  /*3140*/  BSSY B1, `(.L_x_38) ;  /* 0x0000009000017945 */ /* 0x000fe20003800000 */
[----:B------:R-:W-:Y:S01]  /*3150*/  ISETP.LT.OR P3, PT, R0, 0xa, !P1 ;  /* 0x0000000a0000780c */ /* 0x000fe20004f61670 */
[----:B--2---:R-:W-:-:S05]  /*3160*/  @!P2 IMAD R3, R3, R17, R2 ;  /* 0x000000110303a224 */ /* 0x004fca00078e0202 */
[----:B------:R1:W-:Y:S01]  /*3170*/  @!P2 STG.E.U8 desc[UR36][R10.64+0x1], R3 ;  /* 0x000001030a00a986 */ /* 0x0003e2000c101124 */
[----:B------:R-:W-:-:S13]  /*3180*/  ISETP.LT.OR P2, PT, R0, 0x9, !P1 ;  /* 0x000000090000780c */ /* 0x000fda0004f41670 */
[----:B-1----:R-:W-:Y:S05]  /*3190*/  @P2 BRA `(.L_x_39) ;  /* 0x00000000000c2947 */ /* 0x002fea0003800000 */
[----:B------:R-:W2:Y:S02]  /*31a0*/  LDG.E.U8 R16, desc[UR36][R14.64+0x8] ;  /* 0x000008240e107981 */ /* 0x000ea4000c1e1100 */
[----:B--2---:R-:W-:-:S05]  /*31b0*/  PRMT R2, R16, 0x8880, RZ ;  /* 0x0000888010027816 */ /* 0x004fca00000000ff */
[----:B------:R-:W-:-:S07]  /*31c0*/  IMAD R2, R2, R18, RZ ;  /* 0x0000001202027224 */ /* 0x000fce00078e02ff */
.L_x_39:
[----:B------:R-:W-:Y:S05]  /*31d0*/  BSYNC B1 ;  /* 0x0000000000017941 */ /* 0x000fea0003800000 */
.L_x_38:
[----:B------:R-:W2:Y:S01]  /*31e0*/  LDL.LU R3, [R1+0x10] ;  /* 0x0000100001037983 */ /* 0x000ea20000300800 */
[----:B------:R-:W-:Y:S01]  /*31f0*/  BSSY B1, `(.L_x_40) ;  /* 0x0000007000017945 */ /* 0x000fe20003800000 */
[----:B--2---:R-:W-:-:S05]  /*3200*/  @!P2 IMAD R3, R3, R17, R2 ;  /* 0x000000110303a224 */ /* 0x004fca00078e0202 */
[----:B------:R1:W-:Y:S01]  /*3210*/  @!P2 STG.E.U8 desc[UR36][R4.64+0x8], R3 ;  /* 0x000008030400a986 */ /* 0x0003e2000c101124 */
[----:B------:R-:W-:Y:S05]  /*3220*/  @P3 BRA `(.L_x_41) ;  /* 0x00000000000c3947 */ /* 0x000fea0003800000 */
[----:B------:R-:W2:Y:S02]  /*3230*/  LDG.E.U8 R16, desc[UR36][R14.64+0x9] ;  /* 0x000009240e107981 */ /* 0x000ea4000c1e1100 */
[----:B--2---:R-:W-:-:S05]  /*3240*/  PRMT R2, R16, 0x8880, RZ ;  /* 0x0000888010027816 */ /* 0x004fca00000000ff */
[----:B------:R-:W-:-:S07]  /*3250*/  IMAD R2, R2, R18, RZ ;  /* 0x0000001202027224 */ /* 0x000fce00078e02ff */
.L_x_41:
[----:B------:R-:W-:Y:S05]  /*3260*/  BSYNC B1 ;  /* 0x0000000000017941 */ /* 0x000fea0003800000 */
.L_x_40:
[----:B-1----:R-:W2:Y:S01]  /*3270*/  LDL.LU R3, [R1+0x14] ;  /* 0x0000140001037983 */ /* 0x002ea20000300800 */
[C---:B------:R-:W-:Y:S01]  /*3280*/  ISETP.LT.OR P2, PT, R0.reuse, 0x9, !P0 ;  /* 0x000000090000780c */ /* 0x040fe20004741670 */
[----:B------:R-:W-:Y:S01]  /*3290*/  BSSY B1, `(.L_x_42) ;  /* 0x000000b000017945 */ /* 0x000fe20003800000 */
[C---:B------:R-:W-:Y:S02]  /*32a0*/  ISETP.LT.OR P4, PT, R0.reuse, 0x11, !P1 ;  /* 0x000000110000780c */ /* 0x040fe40004f81670 */
[C---:B------:R-:W-:Y:S02]  /*32b0*/  ISETP.LT.OR P5, PT, R0.reuse, 0x12, !P1 ;  /* 0x000000120000780c */ /* 0x040fe40004fa1670 */
[----:B------:R-:W-:Y:S01]  /*32c0*/  ISETP.LT.OR P6, PT, R0, 0x11, !P0 ;  /* 0x000000110000780c */ /* 0x000fe200047c1670 */
[----:B--2---:R-:W-:-:S05]  /*32d0*/  @!P3 IMAD R3, R3, R17, R2 ;  /* 0x000000110303b224 */ /* 0x004fca00078e0202 */
[----:B------:R1:W-:Y:S01]  /*32e0*/  @!P3 STG.E.U8 desc[UR36][R4.64+0x9], R3 ;  /* 0x000009030400b986 */ /* 0x0003e2000c101124 */
[----:B------:R-:W-:Y:S01]  /*32f0*/  ISETP.LT.OR P3, PT, R0, 0xa, !P0 ;  /* 0x0000000a0000780c */ /* 0x000fe20004761670 */
[----:B------:R-:W-:-:S12]  /*3300*/  @P2 BRA `(.L_x_43) ;  /* 0x00000000000c2947 */ /* 0x000fd80003800000 */
[----:B------:R-:W2:Y:S02]  /*3310*/  LDG.E.U8 R16, desc[UR36][R12.64+0x8] ;  /* 0x000008240c107981 */ /* 0x000ea4000c1e1100 */
[----:B--2---:R-:W-:-:S05]  /*3320*/  PRMT R2, R16, 0x8880, RZ ;  /* 0x0000888010027816 */ /* 0x004fca00000000ff */
[----:B------:R-:W-:-:S07]  /*3330*/  IMAD R2, R2, R18, RZ ;  /* 0x0000001202027224 */ /* 0x000fce00078e02ff */
.L_x_43:
[----:B------:R-:W-:Y:S05]  /*3340*/  BSYNC B1 ;  /* 0x0000000000017941 */ /* 0x000fea0003800000 */
.L_x_42:
[----:B-1----:R-:W2:Y:S01]  /*3350*/  LDL.LU R3, [R1+0x18] ;  /* 0x0000180001037983 */ /* 0x002ea20000300800 */
[----:B------:R-:W-:Y:S01]  /*3360*/  BSSY B1, `(.L_x_44) ;  /* 0x0000007000017945 */ /* 0x000fe20003800000 */
[----:B--2---:R-:W-:-:S05]  /*3370*/  @!P2 IMAD R3, R3, R17, R2 ;  /* 0x000000110303a224 */ /* 0x004fca00078e0202 */
[----:B------:R1:W-:Y:S01]  /*3380*/  @!P2 STG.E.U8 desc[UR36][R10.64+0x8], R3 ;  /* 0x000008030a00a986 */ /* 0x0003e2000c101124 */
[----:B------:R-:W-:Y:S05]  /*3390*/  @P3 BRA `(.L_x_45) ;  /* 0x00000000000c3947 */ /* 0x000fea0003800000 */
[----:B------:R-:W2:Y:S02]  /*33a0*/  LDG.E.U8 R16, desc[UR36][R12.64+0x9] ;  /* 0x000009240c107981 */ /* 0x000ea4000c1e1100 */
[----:B--2---:R-:W-:-:S05]  /*33b0*/  PRMT R2, R16, 0x8880, RZ ;  /* 0x0000888010027816 */ /* 0x004fca00000000ff */
[----:B------:R-:W-:-:S07]  /*33c0*/  IMAD R2, R2, R18, RZ ;  /* 0x0000001202027224 */ /* 0x000fce00078e02ff */
.L_x_45:
[----:B------:R-:W-:Y:S05]  /*33d0*/  BSYNC B1 ;  /* 0x0000000000017941 */ /* 0x000fea0003800000 */
.L_x_44:
        /* <DEDUP_REMOVED lines=8> */
.L_x_47:
[----:B------:R-:W-:Y:S05]  /*3460*/  BSYNC B1 ;  /* 0x0000000000017941 */ /* 0x000fea0003800000 */
.L_x_46:
        /* <DEDUP_REMOVED lines=8> */
.L_x_49:
[----:B------:R-:W-:Y:S05]  /*34f0*/  BSYNC B1 ;  /* 0x0000000000017941 */ /* 0x000fea0003800000 */
.L_x_48:
        /* <DEDUP_REMOVED lines=8> */
.L_x_51:
[----:B------:R-:W-:Y:S05]  /*3580*/  BSYNC B1 ;  /* 0x0000000000017941 */ /* 0x000fea0003800000 */
.L_x_50:
        /* <DEDUP_REMOVED lines=13> */
.L_x_53:
[----:B------:R-:W-:Y:S05]  /*3660*/  BSYNC B1 ;  /* 0x0000000000017941 */ /* 0x000fea0003800000 */
.L_x_52:
        /* <DEDUP_REMOVED lines=8> */
.L_x_55:
[----:B------:R-:W-:Y:S05]  /*36f0*/  BSYNC B1 ;  /* 0x0000000000017941 */ /* 0x000fea0003800000 */
.L_x_54:
        /* <DEDUP_REMOVED lines=8> */
.L_x_57:
[----:B------:R-:W-:Y:S05]  /*3780*/  BSYNC B1 ;  /* 0x0000000000017941 */ /* 0x000fea0003800000 */
.L_x_56:
        /* <DEDUP_REMOVED lines=8> */
.L_x_59:
[----:B------:R-:W-:Y:S05]  /*3810*/  BSYNC B1 ;  /* 0x0000000000017941 */ /* 0x000fea0003800000 */
.L_x_58:
        /* <DEDUP_REMOVED lines=8> */
.L_x_61:
[----:B------:R-:W-:Y:S05]  /*38a0*/  BSYNC B1 ;  /* 0x0000000000017941 */ /* 0x000fea0003800000 */
.L_x_60:
        /* <DEDUP_REMOVED lines=13> */
.L_x_63:
[----:B------:R-:W-:Y:S05]  /*3980*/  BSYNC B1 ;  /* 0x0000000000017941 */ /* 0x000fea0003800000 */
.L_x_62:
        /* <DEDUP_REMOVED lines=8> */
.L_x_65:
[----:B------:R-:W-:Y:S05]  /*3a10*/  BSYNC B1 ;  /* 0x0000000000017941 */ /* 0x000fea0003800000 */
.L_x_64:
        /* <DEDUP_REMOVED lines=8> */
.L_x_67:
[----:B------:R-:W-:Y:S05]  /*3aa0*/  BSYNC B1 ;  /* 0x0000000000017941 */ /* 0x000fea0003800000 */
.L_x_66:
        /* <DEDUP_REMOVED lines=8> */
.L_x_69:
[----:B------:R-:W-:Y:S05]  /*3b30*/  BSYNC B1 ;  /* 0x0000000000017941 */ /* 0x000fea0003800000 */
.L_x_68:
        /* <DEDUP_REMOVED lines=8> */
.L_x_71:
[----:B------:R-:W-:Y:S05]  /*3bc0*/  BSYNC B1 ;  /* 0x0000000000017941 */ /* 0x000fea0003800000 */
.L_x_70:
        /* <DEDUP_REMOVED lines=13> */
.L_x_73:
[----:B------:R-:W-:Y:S05]  /*3ca0*/  BSYNC B1 ;  /* 0x0000000000017941 */ /* 0x000fea0003800000 */
.L_x_72:
        /* <DEDUP_REMOVED lines=8> */
.L_x_75:
[----:B------:R-:W-:Y:S05]  /*3d30*/  BSYNC B1 ;  /* 0x0000000000017941 */ /* 0x000fea0003800000 */
.L_x_74:
        /* <DEDUP_REMOVED lines=8> */
.L_x_77:
[----:B------:R-:W-:Y:S05]  /*3dc0*/  BSYNC B1 ;  /* 0x0000000000017941 */ /* 0x000fea0003800000 */
.L_x_76:
        /* <DEDUP_REMOVED lines=8> */
.L_x_79:
[----:B------:R-:W-:Y:S05]  /*3e50*/  BSYNC B1 ;  /* 0x0000000000017941 */ /* 0x000fea0003800000 */
.L_x_78:
        /* <DEDUP_REMOVED lines=8> */
.L_x_81:
[----:B------:R-:W-:Y:S05]  /*3ee0*/  BSYNC B1 ;  /* 0x0000000000017941 */ /* 0x000fea0003800000 */
.L_x_80:
        /* <DEDUP_REMOVED lines=13> */
.L_x_83:
[----:B------:R-:W-:Y:S05]  /*3fc0*/  BSYNC B1 ;  /* 0x0000000000017941 */ /* 0x000fea0003800000 */
.L_x_82:
        /* <DEDUP_REMOVED lines=8> */
.L_x_85:
[----:B------:R-:W-:Y:S05]  /*4050*/  BSYNC B1 ;  /* 0x0000000000017941 */ /* 0x000fea0003800000 */
.L_x_84:
        /* <DEDUP_REMOVED lines=8> */
.L_x_87:
[----:B------:R-:W-:Y:S05]  /*40e0*/  BSYNC B1 ;  /* 0x0000000000017941 */ /* 0x000fea0003800000 */
.L_x_86:
        /* <DEDUP_REMOVED lines=8> */
.L_x_89:
[----:B------:R-:W-:Y:S05]  /*4170*/  BSYNC B1 ;  /* 0x0000000000017941 */ /* 0x000fea0003800000 */
.L_x_88:
        /* <DEDUP_REMOVED lines=8> */
.L_x_91:
[----:B------:R-:W-:Y:S05]  /*4200*/  BSYNC B1 ;  /* 0x0000000000017941 */ /* 0x000fea0003800000 */
.L_x_90:
        /* <DEDUP_REMOVED lines=13> */
.L_x_93:
[----:B------:R-:W-:Y:S05]  /*42e0*/  BSYNC B1 ;  /* 0x0000000000017941 */ /* 0x000fea0003800000 */
.L_x_92:
        /* <DEDUP_REMOVED lines=8> */
.L_x_95:
[----:B------:R-:W-:Y:S05]  /*4370*/  BSYNC B1 ;  /* 0x0000000000017941 */ /* 0x000fea0003800000 */
.L_x_94:
        /* <DEDUP_REMOVED lines=8> */
.L_x_97:
[----:B------:R-:W-:Y:S05]  /*4400*/  BSYNC B1 ;  /* 0x0000000000017941 */ /* 0x000fea0003800000 */
.L_x_96:
        /* <DEDUP_REMOVED lines=8> */
.L_x_99:
[----:B------:R-:W-:Y:S05]  /*4490*/  BSYNC B1 ;  /* 0x0000000000017941 */ /* 0x000fea0003800000 */
.L_x_98:
        /* <DEDUP_REMOVED lines=8> */
.L_x_101:
[----:B------:R-:W-:Y:S05]  /*4520*/  BSYNC B1 ;  /* 0x0000000000017941 */ /* 0x000fea0003800000 */
.L_x_100:
        /* <DEDUP_REMOVED lines=13> */
.L_x_103:
[----:B------:R-:W-:Y:S05]  /*4600*/  BSYNC B1 ;  /* 0x0000000000017941 */ /* 0x000fea0003800000 */
.L_x_102:
        /* <DEDUP_REMOVED lines=8> */
.L_x_105:
[----:B------:R-:W-:Y:S05]  /*4690*/  BSYNC B1 ;  /* 0x0000000000017941 */ /* 0x000fea0003800000 */
.L_x_104:
        /* <DEDUP_REMOVED lines=8> */
.L_x_107:
[----:B------:R-:W-:Y:S05]  /*4720*/  BSYNC B1 ;  /* 0x0000000000017941 */ /* 0x000fea0003800000 */
.L_x_106:
        /* <DEDUP_REMOVED lines=8> */
.L_x_109:
[----:B------:R-:W-:Y:S05]  /*47b0*/  BSYNC B1 ;  /* 0x0000000000017941 */ /* 0x000fea0003800000 */
.L_x_108:
        /* <DEDUP_REMOVED lines=8> */
.L_x_111:
[----:B------:R-:W-:Y:S05]  /*4840*/  BSYNC B1 ;  /* 0x0000000000017941 */ /* 0x000fea0003800000 */
.L_x_110:
        /* <DEDUP_REMOVED lines=13> */
.L_x_113:
[----:B------:R-:W-:Y:S05]  /*4920*/  BSYNC B1 ;  /* 0x0000000000017941 */ /* 0x000fea0003800000 */
.L_x_112:
        /* <DEDUP_REMOVED lines=8> */
.L_x_115:
[----:B------:R-:W-:Y:S05]  /*49b0*/  BSYNC B1 ;  /* 0x0000000000017941 */ /* 0x000fea0003800000 */
.L_x_114:
        /* <DEDUP_REMOVED lines=8> */
.L_x_117:
[----:B------:R-:W-:Y:S05]  /*4a40*/  BSYNC B1 ;  /* 0x0000000000017941 */ /* 0x000fea0003800000 */
.L_x_116:
        /* <DEDUP_REMOVED lines=8> */
.L_x_119:
[----:B------:R-:W-:Y:S05]  /*4ad0*/  BSYNC B1 ;  /* 0x0000000000017941 */ /* 0x000fea0003800000 */
.L_x_118:
        /* <DEDUP_REMOVED lines=8> */
.L_x_121:
[----:B------:R-:W-:Y:S05]  /*4b60*/  BSYNC B1 ;  /* 0x0000000000017941 */ /* 0x000fea0003800000 */
.L_x_120:
        /* <DEDUP_REMOVED lines=13> */
.L_x_123:
[----:B------:R-:W-:Y:S05]  /*4c40*/  BSYNC B1 ;  /* 0x0000000000017941 */ /* 0x000fea0003800000 */
.L_x_122:
        /* <DEDUP_REMOVED lines=8> */
.L_x_125:
[----:B------:R-:W-:Y:S05]  /*4cd0*/  BSYNC B1 ;  /* 0x0000000000017941 */ /* 0x000fea0003800000 */
.L_x_124:
        /* <DEDUP_REMOVED lines=8> */
.L_x_127:
[----:B------:R-:W-:Y:S05]  /*4d60*/  BSYNC B1 ;  /* 0x0000000000017941 */ /* 0x000fea0003800000 */
.L_x_126:
        /* <DEDUP_REMOVED lines=8> */
.L_x_129:
[----:B------:R-:W-:Y:S05]  /*4df0*/  BSYNC B1 ;  /* 0x0000000000017941 */ /* 0x000fea0003800000 */
.L_x_128:
        /* <DEDUP_REMOVED lines=8> */
.L_x_131:
[----:B------:R-:W-:Y:S05]  /*4e80*/  BSYNC B1 ;  /* 0x0000000000017941 */ /* 0x000fea0003800000 */
.L_x_130:
        /* <DEDUP_REMOVED lines=10> */
[----:B------:R-:W1:Y:S02]  /*4f30*/  LDG.E.U8 R16, desc[UR36][R12.64+0x61] ;  /* 0x000061240c107981 */ /* 0x000e64000c1e1100 */
[----:B-1----:R-:W-:-:S05]  /*4f40*/  PRMT R3, R16, 0x8880, RZ ;  /* 0x0000888010037816 */ /* 0x002fca00000000ff */
[----:B------:R-:W-:-:S07]  /*4f50*/  IMAD R2, R3, R18, RZ ;  /* 0x0000001203027224 */ /* 0x000fce00078e02ff */
.L_x_133:
[----:B------:R-:W-:Y:S05]  /*4f60*/  BSYNC B1 ;  /* 0x0000000000017941 */ /* 0x000fea0003800000 */
.L_x_132:
[----:B-1----:R-:W2:Y:S01]  /*4f70*/  LDL.LU R3, [R1+0xcc] ;  /* 0x0000cc0001037983 */ /* 0x002ea20000300800 */
[----:B------:R-:W-:Y:S01]  /*4f80*/  BSSY B1, `(.L_x_134) ;  /* 0x0000007000017945 */ /* 0x000fe20003800000 */
[----:B--2---:R-:W-:-:S05]  /*4f90*/  @!P4 IMAD R3, R3, R17, R2 ;  /* 0x000000110303c224 */ /* 0x004fca00078e0202 */
[----:B------:R1:W-:Y:S01]  /*4fa0*/  @!P4 STG.E.U8 desc[UR36][R10.64+0x61], R3 ;  /* 0x000061030a00c986 */ /* 0x0003e2000c101124 */
[----:B------:R-:W-:Y:S05]  /*4fb0*/  @P3 BRA `(.L_x_135) ;  /* 0x00000000000c3947 */ /* 0x000fea0003800000 */
[----:B------:R-:W1:Y:S02]  /*4fc0*/  LDG.E.U8 R16, desc[UR36][R14.64+0x68] ;  /* 0x000068240e107981 */ /* 0x000e64000c1e1100 */
[----:B-1----:R-:W-:-:S05]  /*4fd0*/  PRMT R3, R16, 0x8880, RZ ;  /* 0x0000888010037816 */ /* 0x002fca00000000ff */
[----:B------:R-:W-:-:S07]  /*4fe0*/  IMAD R2, R3, R18, RZ ;  /* 0x0000001203027224 */ /* 0x000fce00078e02ff */
.L_x_135:
[----:B------:R-:W-:Y:S05]  /*4ff0*/  BSYNC B1 ;  /* 0x0000000000017941 */ /* 0x000fea0003800000 */
.L_x_134:
        /* <DEDUP_REMOVED lines=8> */
.L_x_137:
[----:B------:R-:W-:Y:S05]  /*5080*/  BSYNC B1 ;  /* 0x0000000000017941 */ /* 0x000fea0003800000 */
.L_x_136:
        /* <DEDUP_REMOVED lines=8> */
.L_x_139:
[----:B------:R-:W-:Y:S05]  /*5110*/  BSYNC B1 ;  /* 0x0000000000017941 */ /* 0x000fea0003800000 */
.L_x_138:
        /* <DEDUP_REMOVED lines=8> */
.L_x_141:
[----:B------:R-:W-:Y:S05]  /*51a0*/  BSYNC B1 ;  /* 0x0000000000017941 */ /* 0x000fea0003800000 */
.L_x_140:
        /* <DEDUP_REMOVED lines=13> */
.L_x_143:
[----:B------:R-:W-:Y:S05]  /*5280*/  BSYNC B1 ;  /* 0x0000000000017941 */ /* 0x000fea0003800000 */
.L_x_142:
        /* <DEDUP_REMOVED lines=8> */
.L_x_145:
[----:B------:R-:W-:Y:S05]  /*5310*/  BSYNC B1 ;  /* 0x0000000000017941 */ /* 0x000fea0003800000 */
.L_x_144:
        /* <DEDUP_REMOVED lines=8> */
.L_x_147:
[----:B------:R-:W-:Y:S05]  /*53a0*/  BSYNC B1 ;  /* 0x0000000000017941 */ /* 0x000fea0003800000 */
.L_x_146:
        /* <DEDUP_REMOVED lines=8> */
.L_x_149:
[----:B------:R-:W-:Y:S05]  /*5430*/  BSYNC B1 ;  /* 0x0000000000017941 */ /* 0x000fea0003800000 */
.L_x_148:
        /* <DEDUP_REMOVED lines=8> */
.L_x_151:
[----:B------:R-:W-:Y:S05]  /*54c0*/  BSYNC B1 ;  /* 0x0000000000017941 */ /* 0x000fea0003800000 */
.L_x_150:
        /* <DEDUP_REMOVED lines=13> */
.L_x_153:
[----:B------:R-:W-:Y:S05]  /*55a0*/  BSYNC B1 ;  /* 0x0000000000017941 */ /* 0x000fea0003800000 */
.L_x_152:
        /* <DEDUP_REMOVED lines=8> */
.L_x_155:
[----:B------:R-:W-:Y:S05]  /*5630*/  BSYNC B1 ;  /* 0x0000000000017941 */ /* 0x000fea0003800000 */
.L_x_154:
        /* <DEDUP_REMOVED lines=8> */
.L_x_157:
[----:B------:R-:W-:Y:S05]  /*56c0*/  BSYNC B1 ;  /* 0x0000000000017941 */ /* 0x000fea0003800000 */
.L_x_156:
        /* <DEDUP_REMOVED lines=8> */
.L_x_159:
[----:B------:R-:W-:Y:S05]  /*5750*/  BSYNC B1 ;  /* 0x0000000000017941 */ /* 0x000fea0003800000 */
.L_x_158:
        /* <DEDUP_REMOVED lines=8> */
.L_x_161:
[----:B------:R-:W-:Y:S05]  /*57e0*/  BSYNC B1 ;  /* 0x0000000000017941 */ /* 0x000fea0003800000 */
.L_x_160:
        /* <DEDUP_REMOVED lines=13> */
.L_x_163:
[----:B------:R-:W-:Y:S05]  /*58c0*/  BSYNC B1 ;  /* 0x0000000000017941 */ /* 0x000fea0003800000 */
.L_x_162:
        /* <DEDUP_REMOVED lines=8> */
.L_x_165:
[----:B------:R-:W-:Y:S05]  /*5950*/  BSYNC B1 ;  /* 0x0000000000017941 */ /* 0x000fea0003800000 */
.L_x_164:
        /* <DEDUP_REMOVED lines=8> */
.L_x_167:
[----:B------:R-:W-:Y:S05]  /*59e0*/  BSYNC B1 ;  /* 0x0000000000017941 */ /* 0x000fea0003800000 */
.L_x_166:
        /* <DEDUP_REMOVED lines=8> */
.L_x_169:
[----:B------:R-:W-:Y:S05]  /*5a70*/  BSYNC B1 ;  /* 0x0000000000017941 */ /* 0x000fea0003800000 */
.L_x_168:
        /* <DEDUP_REMOVED lines=8> */
.L_x_171:
[----:B------:R-:W-:Y:S05]  /*5b00*/  BSYNC B1 ;  /* 0x0000000000017941 */ /* 0x000fea0003800000 */
.L_x_170:
        /* <DEDUP_REMOVED lines=13> */
.L_x_173:
[----:B------:R-:W-:Y:S05]  /*5be0*/  BSYNC B1 ;  /* 0x0000000000017941 */ /* 0x000fea0003800000 */
.L_x_172:
        /* <DEDUP_REMOVED lines=8> */
.L_x_175:
[----:B------:R-:W-:Y:S05]  /*5c70*/  BSYNC B1 ;  /* 0x0000000000017941 */ /* 0x000fea0003800000 */
.L_x_174:
        /* <DEDUP_REMOVED lines=8> */
.L_x_177:
[----:B------:R-:W-:Y:S05]  /*5d00*/  BSYNC B1 ;  /* 0x0000000000017941 */ /* 0x000fea0003800000 */
.L_x_176:
        /* <DEDUP_REMOVED lines=8> */
.L_x_179:
[----:B------:R-:W-:Y:S05]  /*5d90*/  BSYNC B1 ;  /* 0x0000000000017941 */ /* 0x000fea0003800000 */
.L_x_178:
        /* <DEDUP_REMOVED lines=8> */
.L_x_181:
[----:B------:R-:W-:Y:S05]  /*5e20*/  BSYNC B1 ;  /* 0x0000000000017941 */ /* 0x000fea0003800000 */
.L_x_180:
        /* <DEDUP_REMOVED lines=13> */
.L_x_183:
[----:B------:R-:W-:Y:S05]  /*5f00*/  BSYNC B1 ;  /* 0x0000000000017941 */ /* 0x000fea0003800000 */
.L_x_182:
        /* <DEDUP_REMOVED lines=8> */
.L_x_185:
[----:B------:R-:W-:Y:S05]  /*5f90*/  BSYNC B1 ;  /* 0x0000000000017941 */ /* 0x000fea0003800000 */
.L_x_184:
        /* <DEDUP_REMOVED lines=8> */
.L_x_187:
[----:B------:R-:W-:Y:S05]  /*6020*/  BSYNC B1 ;  /* 0x0000000000017941 */ /* 0x000fea0003800000 */
.L_x_186:
        /* <DEDUP_REMOVED lines=8> */
.L_x_189:
[----:B------:R-:W-:Y:S05]  /*60b0*/  BSYNC B1 ;  /* 0x0000000000017941 */ /* 0x000fea0003800000 */
.L_x_188:
        /* <DEDUP_REMOVED lines=8> */
.L_x_191:
[----:B------:R-:W-:Y:S05]  /*6140*/  BSYNC B1 ;  /* 0x0000000000017941 */ /* 0x000fea0003800000 */
.L_x_190:
        /* <DEDUP_REMOVED lines=13> */
.L_x_193:
[----:B------:R-:W-:Y:S05]  /*6220*/  BSYNC B1 ;  /* 0x0000000000017941 */ /* 0x000fea0003800000 */
.L_x_192:
        /* <DEDUP_REMOVED lines=8> */
.L_x_195:
[----:B------:R-:W-:Y:S05]  /*62b0*/  BSYNC B1 ;  /* 0x0000000000017941 */ /* 0x000fea0003800000 */
.L_x_194:
        /* <DEDUP_REMOVED lines=8> */
.L_x_197:
[----:B------:R-:W-:Y:S05]  /*6340*/  BSYNC B1 ;  /* 0x0000000000017941 */ /* 0x000fea0003800000 */
.L_x_196:
        /* <DEDUP_REMOVED lines=8> */
.L_x_199:
[----:B------:R-:W-:Y:S05]  /*63d0*/  BSYNC B1 ;  /* 0x0000000000017941 */ /* 0x000fea0003800000 */
.L_x_198:
        /* <DEDUP_REMOVED lines=8> */
.L_x_201:
[----:B------:R-:W-:Y:S05]  /*6460*/  BSYNC B1 ;  /* 0x0000000000017941 */ /* 0x000fea0003800000 */
.L_x_200:
        /* <DEDUP_REMOVED lines=13> */
.L_x_203:
[----:B------:R-:W-:Y:S05]  /*6540*/  BSYNC B1 ;  /* 0x0000000000017941 */ /* 0x000fea0003800000 */
.L_x_202:
        /* <DEDUP_REMOVED lines=8> */
.L_x_205:
[----:B------:R-:W-:Y:S05]  /*65d0*/  BSYNC B1 ;  /* 0x0000000000017941 */ /* 0x000fea0003800000 */
.L_x_204:
        /* <DEDUP_REMOVED lines=8> */
.L_x_207:
[----:B------:R-:W-:Y:S05]  /*6660*/  BSYNC B1 ;  /* 0x0000000000017941 */ /* 0x000fea0003800000 */
.L_x_206:
        /* <DEDUP_REMOVED lines=8> */
.L_x_209:
[----:B------:R-:W-:Y:S05]  /*66f0*/  BSYNC B1 ;  /* 0x0000000000017941 */ /* 0x000fea0003800000 */
.L_x_208:
        /* <DEDUP_REMOVED lines=8> */
.L_x_211:
[----:B------:R-:W-:Y:S05]  /*6780*/  BSYNC B1 ;  /* 0x0000000000017941 */ /* 0x000fea0003800000 */
.L_x_210:
        /* <DEDUP_REMOVED lines=13> */
.L_x_213:
[----:B------:R-:W-:Y:S05]  /*6860*/  BSYNC B1 ;  /* 0x0000000000017941 */ /* 0x000fea0003800000 */
.L_x_212:
        /* <DEDUP_REMOVED lines=8> */
.L_x_215:
[----:B------:R-:W-:Y:S05]  /*68f0*/  BSYNC B1 ;  /* 0x0000000000017941 */ /* 0x000fea0003800000 */
.L_x_214:
        /* <DEDUP_REMOVED lines=8> */
.L_x_217:
[----:B------:R-:W-:Y:S05]  /*6980*/  BSYNC B1 ;  /* 0x0000000000017941 */ /* 0x000fea0003800000 */
.L_x_216:
        /* <DEDUP_REMOVED lines=8> */
.L_x_219:
[----:B------:R-:W-:Y:S05]  /*6a10*/  BSYNC B1 ;  /* 0x0000000000017941 */ /* 0x000fea0003800000 */
.L_x_218:
        /* <DEDUP_REMOVED lines=8> */
.L_x_221:
[----:B------:R-:W-:Y:S05]  /*6aa0*/  BSYNC B1 ;  /* 0x0000000000017941 */ /* 0x000fea0003800000 */
.L_x_220:
        /* <DEDUP_REMOVED lines=13> */
.L_x_223:
[----:B------:R-:W-:Y:S05]  /*6b80*/  BSYNC B1 ;  /* 0x0000000000017941 */ /* 0x000fea0003800000 */
.L_x_222:
        /* <DEDUP_REMOVED lines=8> */
.L_x_225:
[----:B------:R-:W-:Y:S05]  /*6c10*/  BSYNC B1 ;  /* 0x0000000000017941 */ /* 0x000fea0003800000 */
.L_x_224:
        /* <DEDUP_REMOVED lines=8> */
.L_x_227:
[----:B------:R-:W-:Y:S05]  /*6ca0*/  BSYNC B1 ;  /* 0x0000000000017941 */ /* 0x000fea0003800000 */
.L_x_226:
        /* <DEDUP_REMOVED lines=8> */
.L_x_229:
[----:B------:R-:W-:Y:S05]  /*6d30*/  BSYNC B1 ;  /* 0x0000000000017941 */ /* 0x000fea0003800000 */
.L_x_228:
        /* <DEDUP_REMOVED lines=8> */
.L_x_231:
[----:B------:R-:W-:Y:S05]  /*6dc0*/  BSYNC B1 ;  /* 0x0000000000017941 */ /* 0x000fea0003800000 */
.L_x_230:
        /* <DEDUP_REMOVED lines=13> */
.L_x_233:
[----:B------:R-:W-:Y:S05]  /*6ea0*/  BSYNC B1 ;  /* 0x0000000000017941 */ /* 0x000fea0003800000 */
.L_x_232:
        /* <DEDUP_REMOVED lines=8> */
.L_x_235:
[----:B------:R-:W-:Y:S05]  /*6f30*/  BSYNC B1 ;  /* 0x0000000000017941 */ /* 0x000fea0003800000 */
.L_x_234:
        /* <DEDUP_REMOVED lines=8> */
.L_x_237:
[----:B------:R-:W-:Y:S05]  /*6fc0*/  BSYNC B1 ;  /* 0x0000000000017941 */ /* 0x000fea0003800000 */
.L_x_236:
        /* <DEDUP_REMOVED lines=8> */
.L_x_239:
[----:B------:R-:W-:Y:S05]  /*7050*/  BSYNC B1 ;  /* 0x0000000000017941 */ /* 0x000fea0003800000 */
.L_x_238:
        /* <DEDUP_REMOVED lines=8> */
.L_x_241:
[----:B------:R-:W-:Y:S05]  /*70e0*/  BSYNC B1 ;  /* 0x0000000000017941 */ /* 0x000fea0003800000 */
.L_x_240:
        /* <DEDUP_REMOVED lines=13> */
.L_x_243:
[----:B------:R-:W-:Y:S05]  /*71c0*/  BSYNC B1 ;  /* 0x0000000000017941 */ /* 0x000fea0003800000 */
.L_x_242:
        /* <DEDUP_REMOVED lines=8> */
.L_x_245:
[----:B------:R-:W-:Y:S05]  /*7250*/  BSYNC B1 ;  /* 0x0000000000017941 */ /* 0x000fea0003800000 */
.L_x_244:
        /* <DEDUP_REMOVED lines=8> */
.L_x_247:
[----:B------:R-:W-:Y:S05]  /*72e0*/  BSYNC B1 ;  /* 0x0000000000017941 */ /* 0x000fea0003800000 */
.L_x_246:
        /* <DEDUP_REMOVED lines=8> */
.L_x_249:
[----:B------:R-:W-:Y:S05]  /*7370*/  BSYNC B1 ;  /* 0x0000000000017941 */ /* 0x000fea0003800000 */
.L_x_248:
        /* <DEDUP_REMOVED lines=8> */
.L_x_251:
[----:B------:R-:W-:Y:S05]  /*7400*/  BSYNC B1 ;  /* 0x0000000000017941 */ /* 0x000fea0003800000 */
.L_x_250:
        /* <DEDUP_REMOVED lines=13> */
.L_x_253:
[----:B------:R-:W-:Y:S05]  /*74e0*/  BSYNC B1 ;  /* 0x0000000000017941 */ /* 0x000fea0003800000 */
.L_x_252:
        /* <DEDUP_REMOVED lines=8> */
.L_x_255:
[----:B------:R-:W-:Y:S05]  /*7570*/  BSYNC B1 ;  /* 0x0000000000017941 */ /* 0x000fea0003800000 */
.L_x_254:
        /* <DEDUP_REMOVED lines=8> */
.L_x_257:
[----:B------:R-:W-:Y:S05]  /*7600*/  BSYNC B1 ;  /* 0x0000000000017941 */ /* 0x000fea0003800000 */
.L_x_256:
        /* <DEDUP_REMOVED lines=8> */
.L_x_259:
[----:B------:R-:W-:Y:S05]  /*7690*/  BSYNC B1 ;  /* 0x0000000000017941 */ /* 0x000fea0003800000 */
.L_x_258:
        /* <DEDUP_REMOVED lines=8> */
.L_x_261:
[----:B------:R-:W-:Y:S05]  /*7720*/  BSYNC B1 ;  /* 0x0000000000017941 */ /* 0x000fea0003800000 */
.L_x_260:
        /* <DEDUP_REMOVED lines=13> */
.L_x_263:
[----:B------:R-:W-:Y:S05]  /*7800*/  BSYNC B1 ;  /* 0x0000000000017941 */ /* 0x000fea0003800000 */
.L_x_262:
        /* <DEDUP_REMOVED lines=8> */
.L_x_265:
[----:B------:R-:W-:Y:S05]  /*7890*/  BSYNC B1 ;  /* 0x0000000000017941 */ /* 0x000fea0003800000 */
.L_x_264:
        /* <DEDUP_REMOVED lines=8> */
.L_x_267:
[----:B------:R-:W-:Y:S05]  /*7920*/  BSYNC B1 ;  /* 0x0000000000017941 */ /* 0x000fea0003800000 */
.L_x_266:
        /* <DEDUP_REMOVED lines=8> */
.L_x_269:
[----:B------:R-:W-:Y:S05]  /*79b0*/  BSYNC B1 ;  /* 0x0000000000017941 */ /* 0x000fea0003800000 */
.L_x_268:
        /* <DEDUP_REMOVED lines=8> */
.L_x_271:
[----:B------:R-:W-:Y:S05]  /*7a40*/  BSYNC B1 ;  /* 0x0000000000017941 */ /* 0x000fea0003800000 */
.L_x_270:
[----:B-1----:R-:W2:Y:S01]  /*7a50*/  LDL.LU R3, [R1+0x1e0] ;  /* 0x0001e00001037983 */ /* 0x002ea20000300800 */
[C---:B------:R-:W-:Y:S01]  /*7a60*/  ISETP.LT.OR P2, PT, R0.reuse, 0xf2, !P1 ;  /* 0x000000f20000780c */ /* 0x040fe20004f41670 */
[----:B------:R-:W-:Y:S01]  /*7a70*/  BSSY B1, `(.L_x_272) ;  /* 0x000000c000017945 */ /* 0x000fe20003800000 */
[----:B------:R-:W-:Y:S02]  /*7a80*/  ISETP.LT.OR P6, PT, R0, 0xf9, !P1 ;  /* 0x000000f90000780c */ /* 0x000fe40004fc1670 */
[----:B------:R-:W-:Y:S02]  /*7a90*/  IADD3 R161, P3, R158, 0x80, RZ ;  /* 0x000000809ea17810 */ /* 0x000fe40007f7e0ff */
        /* <DEDUP_REMOVED lines=9> */
.L_x_273:
[----:B------:R-:W-:Y:S05]  /*7b30*/  BSYNC B1 ;  /* 0x0000000000017941 */ /* 0x000fea0003800000 */
.L_x_272:
        /* <DEDUP_REMOVED lines=8> */
.L_x_275:
[----:B------:R-:W-:Y:S05]  /*7bc0*/  BSYNC B1 ;  /* 0x0000000000017941 */ /* 0x000fea0003800000 */
.L_x_274:
        /* <DEDUP_REMOVED lines=8> */
.L_x_277:
[----:B------:R-:W-:Y:S05]  /*7c50*/  BSYNC B1 ;  /* 0x0000000000017941 */ /* 0x000fea0003800000 */
.L_x_276:
        /* <DEDUP_REMOVED lines=8> */
.L_x_279:
[----:B------:R-:W-:Y:S05]  /*7ce0*/  BSYNC B1 ;  /* 0x0000000000017941 */ /* 0x000fea0003800000 */
.L_x_278:
[----:B-1----:R-:W2:Y:S01]  /*7cf0*/  LDL.LU R3, [R1+0x1f0] ;  /* 0x0001f00001037983 */ /* 0x002ea20000300800 */
[----:B------:R-:W-:Y:S01]  /*7d00*/  BSSY B1, `(.L_x_280) ;  /* 0x0000008000017945 */ /* 0x000fe20003800000 */
[----:B------:R-:W-:-:S04]  /*7d10*/  IMAD.WIDE.U32 R158, R161, R20, R156 ;  /* 0x00000014a19e7225 */ /* 0x000fc800078e009c */
[----:B--2---:R-:W-:-:S05]  /*7d20*/  @!P6 IMAD R3, R3, R17, R2 ;  /* 0x000000110303e224 */ /* 0x004fca00078e0202 */
[----:B------:R1:W-:Y:S01]  /*7d30*/  @!P6 STG.E.U8 desc[UR36][R4.64+0xf8], R3 ;  /* 0x0000f8030400e986 */ /* 0x0003e2000c101124 */
[----:B------:R-:W-:Y:S05]  /*7d40*/  @P1 BRA `(.L_x_281) ;  /* 0x00000000000c1947 */ /* 0x000fea0003800000 */
[----:B------:R-:W1:Y:S02]  /*7d50*/  LDG.E.U8 R16, desc[UR36][R14.64+0xf9] ;  /* 0x0000f9240e107981 */ /* 0x000e64000c1e1100 */
[----:B-1----:R-:W-:-:S05]  /*7d60*/  PRMT R3, R16, 0x8880, RZ ;  /* 0x0000888010037816 */ /* 0x002fca00000000ff */
[----:B------:R-:W-:-:S07]  /*7d70*/  IMAD R2, R3, R18, RZ ;  /* 0x0000001203027224 */ /* 0x000fce00078e02ff */
.L_x_281:
[----:B------:R-:W-:Y:S05]  /*7d80*/  BSYNC B1 ;  /* 0x0000000000017941 */ /* 0x000fea0003800000 */
.L_x_280:
[----:B-1----:R-:W2:Y:S01]  /*7d90*/  LDL.LU R3, [R1+0x1f4] ;  /* 0x0001f40001037983 */ /* 0x002ea20000300800 */
[----:B------:R-:W-:Y:S01]  /*7da0*/  IMAD.WIDE.U32 R156, R161, R20, R152 ;  /* 0x00000014a19c7225 */ /* 0x000fe200078e0098 */
[----:B------:R-:W-:Y:S01]  /*7db0*/  ISETP.GE.AND P2, PT, R19, 0x81, PT ;  /* 0x000000811300780c */ /* 0x000fe20003f46270 */
[----:B------:R-:W-:Y:S01]  /*7dc0*/  BSSY B1, `(.L_x_282) ;  /* 0x000000e000017945 */ /* 0x000fe20003800000 */
[-C--:B------:R-:W-:Y:S01]  /*7dd0*/  IADD3 R154, P5, P4, R154, R22.reuse, R158 ;  /* 0x000000169a9a7210 */ /* 0x080fe20007cbe09e */
[----:B0-----:R-:W-:Y:S01]  /*7de0*/  IMAD.X R15, RZ, RZ, UR9, P3 ;  /* 0x00000009ff0f7e24 */ /* 0x001fe200098e06ff */
[----:B------:R-:W-:Y:S02]  /*7df0*/  ISETP.LT.OR P6, PT, R0, 0x1, !P2 ;  /* 0x000000010000780c */ /* 0x000fe400057c1670 */
[----:B------:R-:W-:Y:S01]  /*7e00*/  IADD3 R14, P3, R156, R22, RZ ;  /* 0x000000169c0e7210 */ /* 0x000fe20007f7e0ff */
[----:B------:R-:W-:Y:S02]  /*7e10*/  IMAD R20, R15, R20, RZ ;  /* 0x000000140f147224 */ /* 0x000fe400078e02ff */
[----:B--2---:R-:W-:-:S05]  /*7e20*/  @!P1 IMAD R3, R3, R17, R2 ;  /* 0x0000001103039224 */ /* 0x004fca00078e0202 */
[----:B------:R0:W-:Y:S01]  /*7e30*/  @!P1 STG.E.U8 desc[UR36][R4.64+0xf9], R3 ;  /* 0x0000f90304009986 */ /* 0x0001e2000c101124 */
[C---:B------:R-:W-:Y:S02]  /*7e40*/  ISETP.LT.OR P1, PT, R0.reuse, 0xf9, !P0 ;  /* 0x000000f90000780c */ /* 0x040fe40004721670 */
[----:B------:R-:W-:-:S11]  /*7e50*/  ISETP.LT.OR P0, PT, R0, 0xfa, !P0 ;  /* 0x000000fa0000780c */ /* 0x000fd60004701670 */
[----:B0-----:R-:W-:Y:S05]  /*7e60*/  @P1 BRA `(.L_x_283) ;  /* 0x00000000000c1947 */ /* 0x001fea0003800000 */
[----:B------:R-:W2:Y:S02]  /*7e70*/  LDG.E.U8 R16, desc[UR36][R12.64+0xf8] ;  /* 0x0000f8240c107981 */ /* 0x000ea4000c1e1100 */
[----:B--2---:R-:W-:-:S05]  /*7e80*/  PRMT R3, R16, 0x8880, RZ ;  /* 0x0000888010037816 */ /* 0x004fca00000000ff */
[----:B------:R-:W-:-:S07]  /*7e90*/  IMAD R2, R3, R18, RZ ;  /* 0x0000001203027224 */ /* 0x000fce00078e02ff */
.L_x_283:
[----:B------:R-:W-:Y:S05]  /*7ea0*/  BSYNC B1 ;  /* 0x0000000000017941 */ /* 0x000fea0003800000 */
.L_x_282:
[----:B------:R-:W2:Y:S01]  /*7eb0*/  LDL.LU R3, [R1+0x1f8] ;  /* 0x0001f80001037983 */ /* 0x000ea20000300800 */
[----:B------:R-:W-:Y:S01]  /*7ec0*/  BSSY B1, `(.L_x_284) ;  /* 0x0000008000017945 */ /* 0x000fe20003800000 */
[----:B------:R-:W-:Y:S02]  /*7ed0*/  IMAD R21, R161, R21, R20 ;  /* 0x00000015a1157224 */ /* 0x000fe400078e0214 */
[----:B--2---:R-:W-:-:S05]  /*7ee0*/  @!P1 IMAD R3, R3, R17, R2 ;  /* 0x0000001103039224 */ /* 0x004fca00078e0202 */
[----:B------:R0:W-:Y:S01]  /*7ef0*/  @!P1 STG.E.U8 desc[UR36][R10.64+0xf8], R3 ;  /* 0x0000f8030a009986 */ /* 0x0001e2000c101124 */
[----:B------:R-:W-:Y:S05]  /*7f00*/  @P0 BRA `(.L_x_285) ;  /* 0x00000000000c0947 */ /* 0x000fea0003800000 */
[----:B------:R-:W0:Y:S02]  /*7f10*/  LDG.E.U8 R16, desc[UR36][R12.64+0xf9] ;  /* 0x0000f9240c107981 */ /* 0x000e24000c1e1100 */
[----:B0-----:R-:W-:-:S05]  /*7f20*/  PRMT R3, R16, 0x8880, RZ ;  /* 0x0000888010037816 */ /* 0x001fca00000000ff */
[----:B------:R-:W-:-:S07]  /*7f30*/  IMAD R2, R3, R18, RZ ;  /* 0x0000001203027224 */ /* 0x000fce00078e02ff */
.L_x_285:
[----:B------:R-:W-:Y:S05]  /*7f40*/  BSYNC B1 ;  /* 0x0000000000017941 */ /* 0x000fea0003800000 */
.L_x_284:
[----:B0-----:R-:W2:Y:S01]  /*7f50*/  LDL.LU R3, [R1+0x1fc] ;  /* 0x0001fc0001037983 */ /* 0x001ea20000300800 */
[----:B------:R-:W-:Y:S01]  /*7f60*/  BSSY B1, `(.L_x_286) ;  /* 0x0000009000017945 */ /* 0x000fe20003800000 */
[----:B------:R-:W-:Y:S01]  /*7f70*/  IADD3.X R15, R23, R157, R21, P3, !PT ;  /* 0x0000009d170f7210 */ /* 0x000fe20001ffe415 */
[----:B------:R-:W-:Y:S02]  /*7f80*/  IMAD.IADD R158, R21, 0x1, R159 ;  /* 0x00000001159e7824 */ /* 0x000fe400078e029f */
[----:B--2---:R-:W-:-:S05]  /*7f90*/  @!P0 IMAD R3, R3, R17, R2 ;  /* 0x0000001103038224 */ /* 0x004fca00078e0202 */
[----:B------:R0:W-:Y:S01]  /*7fa0*/  @!P0 STG.E.U8 desc[UR36][R10.64+0xf9], R3 ;  /* 0x0000f9030a008986 */ /* 0x0001e2000c101124 */
[----:B------:R-:W-:Y:S05]  /*7fb0*/  @P6 BRA `(.L_x_287) ;  /* 0x00000000000c6947 */ /* 0x000fea0003800000 */
[----:B------:R-:W0:Y:S02]  /*7fc0*/  LDG.E.U8 R16, desc[UR36][R14.64] ;  /* 0x000000240e107981 */ /* 0x000e24000c1e1100 */
[----:B0-----:R-:W-:-:S05]  /*7fd0*/  PRMT R3, R16, 0x8880, RZ ;  /* 0x0000888010037816 */ /* 0x001fca00000000ff */
[----:B------:R-:W-:-:S07]  /*7fe0*/  IMAD R2, R3, R18, RZ ;  /* 0x0000001203027224 */ /* 0x000fce00078e02ff */
.L_x_287:
[----:B------:R-:W-:Y:S05]  /*7ff0*/  BSYNC B1 ;  /* 0x0000000000017941 */ /* 0x000fea0003800000 */
.L_x_286:
[----:B------:R-:W-:Y:S01]  /*8000*/  ISETP.LT.OR P3, PT, R0, 0x2, !P2 ;  /* 0x000000020000780c */ /* 0x000fe20005761670 */
[----:B0-----:R-:W-:Y:S01]  /*8010*/  @!P6 IMAD R3, R24, R17, R2 ;  /* 0x000000111803e224 */ /* 0x001fe200078e0202 */
[----:B------:R-:W-:Y:S01]  /*8020*/  ISETP.GE.AND P0, PT, R19, 0x89, PT ;  /* 0x000000891300780c */ /* 0x000fe20003f06270 */
[----:B------:R-:W-:Y:S01]  /*8030*/  BSSY B1, `(.L_x_288) ;  /* 0x000000b000017945 */ /* 0x000fe20003800000 */
[----:B------:R-:W-:Y:S02]  /*8040*/  IADD3.X R155, R153, R23, R158, P5, P4 ;  /* 0x00000017999b7210 */ /* 0x000fe40002fe849e */
[----:B------:R0:W-:Y:S01]  /*8050*/  @!P6 STG.E.U8 desc[UR36][R6.64], R3 ;  /* 0x000000030600e986 */ /* 0x0001e2000c101124 */
[C---:B------:R-:W-:Y:S02]  /*8060*/  ISETP.LT.OR P4, PT, R0.reuse, 0x1, !P0 ;  /* 0x000000010000780c */ /* 0x040fe40004781670 */
[C---:B------:R-:W-:Y:S02]  /*8070*/  ISETP.LT.OR P5, PT, R0.reuse, 0x2, !P0 ;  /* 0x000000020000780c */ /* 0x040fe400047a1670 */
[----:B------:R-:W-:-:S02]  /*8080*/  ISETP.LT.OR P6, PT, R0, 0x9, !P2 ;  /* 0x000000090000780c */ /* 0x000fc400057c1670 */
[----:B------:R-:W-:Y:S01]  /*8090*/  ISETP.LT.OR P1, PT, R0, 0xa, !P2 ;  /* 0x0000000a0000780c */ /* 0x000fe20005721670 */
[----:B------:R-:W-:-:S12]  /*80a0*/  @P3 BRA `(.L_x_289) ;  /* 0x00000000000c3947 */ /* 0x000fd80003800000 */
[----:B------:R-:W0:Y:S02]  /*80b0*/  LDG.E.U8 R16, desc[UR36][R14.64+0x1] ;  /* 0x000001240e107981 */ /* 0x000e24000c1e1100 */
[----:B0-----:R-:W-:-:S05]  /*80c0*/  PRMT R3, R16, 0x8880, RZ ;  /* 0x0000888010037816 */ /* 0x001fca00000000ff */
[----:B------:R-:W-:-:S07]  /*80d0*/  IMAD R2, R3, R18, RZ ;  /* 0x0000001203027224 */ /* 0x000fce00078e02ff */
.L_x_289:
[----:B------:R-:W-:Y:S05]  /*80e0*/  BSYNC B1 ;  /* 0x0000000000017941 */ /* 0x000fea0003800000 */
.L_x_288:
[----:B------:R-:W-:Y:S01]  /*80f0*/  @!P3 IMAD R25, R25, R17, R2 ;  /* 0x000000111919b224 */ /* 0x000fe200078e0202 */
[----:B------:R-:W-:Y:S04]  /*8100*/  BSSY B1, `(.L_x_290) ;  /* 0x0000006000017945 */ /* 0x000fe80003800000 */
[----:B------:R1:W-:Y:S01]  /*8110*/  @!P3 STG.E.U8 desc[UR36][R6.64+0x1], R25 ;  /* 0x000001190600b986 */ /* 0x0003e2000c101124 */
[----:B------:R-:W-:Y:S05]  /*8120*/  @P4 BRA `(.L_x_291) ;  /* 0x00000000000c4947 */ /* 0x000fea0003800000 */
[----:B------:R-:W0:Y:S02]  /*8130*/  LDG.E.U8 R16, desc[UR36][R154.64] ;  /* 0x000000249a107981 */ /* 0x000e24000c1e1100 */
[----:B0-----:R-:W-:-:S05]  /*8140*/  PRMT R3, R16, 0x8880, RZ ;  /* 0x0000888010037816 */ /* 0x001fca00000000ff */
[----:B------:R-:W-:-:S07]  /*8150*/  IMAD R2, R3, R18, RZ ;  /* 0x0000001203027224 */ /* 0x000fce00078e02ff */
.L_x_291:
[----:B------:R-:W-:Y:S05]  /*8160*/  BSYNC B1 ;  /* 0x0000000000017941 */ /* 0x000fea0003800000 */
.L_x_290:
[----:B0-----:R-:W-:Y:S01]  /*8170*/  @!P4 IMAD R3, R26, R17, R2 ;  /* 0x000000111a03c224 */ /* 0x001fe200078e0202 */
[----:B------:R-:W-:Y:S04]  /*8180*/  BSSY B1, `(.L_x_292) ;  /* 0x0000006000017945 */ /* 0x000fe80003800000 */
[----:B------:R0:W-:Y:S01]  /*8190*/  @!P4 STG.E.U8 desc[UR36][R8.64], R3 ;  /* 0x000000030800c986 */ /* 0x0001e2000c101124 */
[----:B------:R-:W-:Y:S05]  /*81a0*/  @P5 BRA `(.L_x_293) ;  /* 0x00000000000c5947 */ /* 0x000fea0003800000 */
[----:B------:R-:W0:Y:S02]  /*81b0*/  LDG.E.U8 R16, desc[UR36][R154.64+0x1] ;  /* 0x000001249a107981 */ /* 0x000e24000c1e1100 */
[----:B0-----:R-:W-:-:S05]  /*81c0*/  PRMT R3, R16, 0x8880, RZ ;  /* 0x0000888010037816 */ /* 0x001fca00000000ff */
[----:B------:R-:W-:-:S07]  /*81d0*/  IMAD R2, R3, R18, RZ ;  /* 0x0000001203027224 */ /* 0x000fce00078e02ff */
.L_x_293:
[----:B------:R-:W-:Y:S05]  /*81e0*/  BSYNC B1 ;  /* 0x0000000000017941 */ /* 0x000fea0003800000 */
.L_x_292:
[----:B------:R-:W-:Y:S01]  /*81f0*/  @!P5 IMAD R27, R27, R17, R2 ;  /* 0x000000111b1bd224 */ /* 0x000fe200078e0202 */
[----:B------:R-:W-:Y:S04]  /*8200*/  BSSY B1, `(.L_x_294) ;  /* 0x0000006000017945 */ /* 0x000fe80003800000 */
[----:B------:R2:W-:Y:S01]  /*8210*/  @!P5 STG.E.U8 desc[UR36][R8.64+0x1], R27 ;  /* 0x0000011b0800d986 */ /* 0x0005e2000c101124 */
[----:B------:R-:W-:Y:S05]  /*8220*/  @P6 BRA `(.L_x_295) ;  /* 0x00000000000c6947 */ /* 0x000fea0003800000 */
[----:B------:R-:W0:Y:S02]  /*8230*/  LDG.E.U8 R16, desc[UR36][R14.64+0x8] ;  /* 0x000008240e107981 */ /* 0x000e24000c1e1100 */
[----:B0-----:R-:W-:-:S05]  /*8240*/  PRMT R3, R16, 0x8880, RZ ;  /* 0x0000888010037816 */ /* 0x001fca00000000ff */
[----:B------:R-:W-:-:S07]  /*8250*/  IMAD R2, R3, R18, RZ ;  /* 0x0000001203027224 */ /* 0x000fce00078e02ff */
.L_x_295:
[----:B------:R-:W-:Y:S05]  /*8260*/  BSYNC B1 ;  /* 0x0000000000017941 */ /* 0x000fea0003800000 */
.L_x_294:
[----:B0-----:R-:W-:Y:S01]  /*8270*/  @!P6 IMAD R3, R28, R17, R2 ;  /* 0x000000111c03e224 */ /* 0x001fe200078e0202 */
[----:B------:R-:W-:Y:S04]  /*8280*/  BSSY B1, `(.L_x_296) ;  /* 0x0000006000017945 */ /* 0x000fe80003800000 */
[----:B------:R0:W-:Y:S01]  /*8290*/  @!P6 STG.E.U8 desc[UR36][R6.64+0x8], R3 ;  /* 0x000008030600e986 */ /* 0x0001e2000c101124 */
[----:B------:R-:W-:Y:S05]  /*82a0*/  @P1 BRA `(.L_x_297) ;  /* 0x00000000000c1947 */ /* 0x000fea0003800000 */
[----:B------:R-:W0:Y:S02]  /*82b0*/  LDG.E.U8 R16, desc[UR36][R14.64+0x9] ;  /* 0x000009240e107981 */ /* 0x000e24000c1e1100 */
[----:B0-----:R-:W-:-:S05]  /*82c0*/  PRMT R3, R16, 0x8880, RZ ;  /* 0x0000888010037816 */ /* 0x001fca00000000ff */
[----:B------:R-:W-:-:S07]  /*82d0*/  IMAD R2, R3, R18, RZ ;  /* 0x0000001203027224 */ /* 0x000fce00078e02ff */
.L_x_297:
[----:B------:R-:W-:Y:S05]  /*82e0*/  BSYNC B1 ;  /* 0x0000000000017941 */ /* 0x000fea0003800000 */
.L_x_296:
[C---:B------:R-:W-:Y:S01]  /*82f0*/  ISETP.LT.OR P4, PT, R0.reuse, 0x9, !P0 ;  /* 0x000000090000780c */ /* 0x040fe20004781670 */
[----:B------:R-:W-:Y:S01]  /*8300*/  @!P1 IMAD R29, R29, R17, R2 ;  /* 0x000000111d1d9224 */ /* 0x000fe200078e0202 */
[----:B------:R-:W-:Y:S01]  /*8310*/  BSSY B1, `(.L_x_298) ;  /* 0x000000a000017945 */ /* 0x000fe20003800000 */
[C---:B------:R-:W-:Y:S02]  /*8320*/  ISETP.LT.OR P3, PT, R0.reuse, 0xa, !P0 ;  /* 0x0000000a0000780c */ /* 0x040fe40004761670 */
[C---:B------:R-:W-:Y:S01]  /*8330*/  ISETP.LT.OR P5, PT, R0.reuse, 0x11, !P2 ;  /* 0x000000110000780c */ /* 0x040fe200057a1670 */
[----:B------:R3:W-:Y:S01]  /*8340*/  @!P1 STG.E.U8 desc[UR36][R6.64+0x9], R29 ;  /* 0x0000091d06009986 */ /* 0x0007e2000c101124 */
[C---:B------:R-:W-:Y:S02]  /*8350*/  ISETP.LT.OR P6, PT, R0.reuse, 0x12, !P2 ;  /* 0x000000120000780c */ /* 0x040fe400057c1670 */
[----:B------:R-:W-:-:S04]  /*8360*/  ISETP.LT.OR P1, PT, R0, 0x11, !P0 ;  /* 0x000000110000780c */ /* 0x000fc80004721670 */
[----:B------:R-:W-:Y:S09]  /*8370*/  @P4 BRA `(.L_x_299) ;  /* 0x00000000000c4947 */ /* 0x000ff20003800000 */
[----:B------:R-:W0:Y:S02]  /*8380*/  LDG.E.U8 R16, desc[UR36][R154.64+0x8] ;  /* 0x000008249a107981 */ /* 0x000e24000c1e1100 */
[----:B0-----:R-:W-:-:S05]  /*8390*/  PRMT R3, R16, 0x8880, RZ ;  /* 0x0000888010037816 */ /* 0x001fca00000000ff */
[----:B------:R-:W-:-:S07]  /*83a0*/  IMAD R2, R3, R18, RZ ;  /* 0x0000001203027224 */ /* 0x000fce00078e02ff */
.L_x_299:
[----:B------:R-:W-:Y:S05]  /*83b0*/  BSYNC B1 ;  /* 0x0000000000017941 */ /* 0x000fea0003800000 */
.L_x_298:
[----:B0-----:R-:W-:Y:S01]  /*83c0*/  @!P4 IMAD R3, R30, R17, R2 ;  /* 0x000000111e03c224 */ /* 0x001fe200078e0202 */
[----:B------:R-:W-:Y:S04]  /*83d0*/  BSSY B1, `(.L_x_300) ;  /* 0x0000006000017945 */ /* 0x000fe80003800000 */
[----:B------:R0:W-:Y:S01]  /*83e0*/  @!P4 STG.E.U8 desc[UR36][R8.64+0x8], R3 ;  /* 0x000008030800c986 */ /* 0x0001e2000c101124 */
[----:B------:R-:W-:Y:S05]  /*83f0*/  @P3 BRA `(.L_x_301) ;  /* 0x00000000000c3947 */ /* 0x000fea0003800000 */
[----:B------:R-:W0:Y:S02]  /*8400*/  LDG.E.U8 R16, desc[UR36][R154.64+0x9] ;  /* 0x000009249a107981 */ /* 0x000e24000c1e1100 */
[----:B0-----:R-:W-:-:S05]  /*8410*/  PRMT R3, R16, 0x8880, RZ ;  /* 0x0000888010037816 */ /* 0x001fca00000000ff */
[----:B------:R-:W-:-:S07]  /*8420*/  IMAD R2, R3, R18, RZ ;  /* 0x0000001203027224 */ /* 0x000fce00078e02ff */
.L_x_301:
[----:B------:R-:W-:Y:S05]  /*8430*/  BSYNC B1 ;  /* 0x0000000000017941 */ /* 0x000fea0003800000 */
.L_x_300:
[----:B------:R-:W-:Y:S01]  /*8440*/  @!P3 IMAD R31, R31, R17, R2 ;  /* 0x000000111f1fb224 */ /* 0x000fe200078e0202 */
[----:B------:R-:W-:Y:S04]  /*8450*/  BSSY B1, `(.L_x_302) ;  /* 0x0000006000017945 */ /* 0x000fe80003800000 */
[----:B------:R4:W-:Y:S01]  /*8460*/  @!P3 STG.E.U8 desc[UR36][R8.64+0x9], R31 ;  /* 0x0000091f0800b986 */ /* 0x0009e2000c101124 */
[----:B------:R-:W-:Y:S05]  /*8470*/  @P5 BRA `(.L_x_303) ;  /* 0x00000000000c5947 */ /* 0x000fea0003800000 */
[----:B------:R-:W0:Y:S02]  /*8480*/  LDG.E.U8 R16, desc[UR36][R14.64+0x10] ;  /* 0x000010240e107981 */ /* 0x000e24000c1e1100 */
[----:B0-----:R-:W-:-:S05]  /*8490*/  PRMT R3, R16, 0x8880, RZ ;  /* 0x0000888010037816 */ /* 0x001fca00000000ff */
[----:B------:R-:W-:-:S07]  /*84a0*/  IMAD R2, R3, R18, RZ ;  /* 0x0000001203027224 */ /* 0x000fce00078e02ff */
.L_x_303:
[----:B------:R-:W-:Y:S05]  /*84b0*/  BSYNC B1 ;  /* 0x0000000000017941 */ /* 0x000fea0003800000 */
.L_x_302:
[----:B0-----:R-:W-:Y:S01]  /*84c0*/  @!P5 IMAD R3, R32, R17, R2 ;  /* 0x000000112003d224 */ /* 0x001fe200078e0202 */
[----:B------:R-:W-:Y:S04]  /*84d0*/  BSSY B1, `(.L_x_304) ;  /* 0x0000006000017945 */ /* 0x000fe80003800000 */
[----:B------:R0:W-:Y:S01]  /*84e0*/  @!P5 STG.E.U8 desc[UR36][R6.64+0x10], R3 ;  /* 0x000010030600d986 */ /* 0x0001e2000c101124 */
[----:B------:R-:W-:Y:S05]  /*84f0*/  @P6 BRA `(.L_x_305) ;  /* 0x00000000000c6947 */ /* 0x000fea0003800000 */
[----:B------:R-:W0:Y:S02]  /*8500*/  LDG.E.U8 R16, desc[UR36][R14.64+0x11] ;  /* 0x000011240e107981 */ /* 0x000e24000c1e1100 */
[----:B0-----:R-:W-:-:S05]  /*8510*/  PRMT R3, R16, 0x8880, RZ ;  /* 0x0000888010037816 */ /* 0x001fca00000000ff */
[----:B------:R-:W-:-:S07]  /*8520*/  IMAD R2, R3, R18, RZ ;  /* 0x0000001203027224 */ /* 0x000fce00078e02ff */
.L_x_305:
[----:B------:R-:W-:Y:S05]  /*8530*/  BSYNC B1 ;  /* 0x0000000000017941 */ /* 0x000fea0003800000 */
.L_x_304:
[----:B------:R-:W-:Y:S01]  /*8540*/  @!P6 IMAD R33, R33, R17, R2 ;  /* 0x000000112121e224 */ /* 0x000fe200078e0202 */
[----:B------:R-:W-:Y:S04]  /*8550*/  BSSY B1, `(.L_x_306) ;  /* 0x0000006000017945 */ /* 0x000fe80003800000 */
[----:B------:R0:W-:Y:S01]  /*8560*/  @!P6 STG.E.U8 desc[UR36][R6.64+0x11], R33 ;  /* 0x000011210600e986 */ /* 0x0001e2000c101124 */
[----:B------:R-:W-:Y:S05]  /*8570*/  @P1 BRA `(.L_x_307) ;  /* 0x00000000000c1947 */ /* 0x000fea0003800000 */
[----:B------:R-:W0:Y:S02]  /*8580*/  LDG.E.U8 R16, desc[UR36][R154.64+0x10] ;  /* 0x000010249a107981 */ /* 0x000e24000c1e1100 */
[----:B0-----:R-:W-:-:S05]  /*8590*/  PRMT R3, R16, 0x8880, RZ ;  /* 0x0000888010037816 */ /* 0x001fca00000000ff */
[----:B------:R-:W-:-:S07]  /*85a0*/  IMAD R2, R3, R18, RZ ;  /* 0x0000001203027224 */ /* 0x000fce00078e02ff */
.L_x_307:
[----:B------:R-:W-:Y:S05]  /*85b0*/  BSYNC B1 ;  /* 0x0000000000017941 */ /* 0x000fea0003800000 */
.L_x_306:
[----:B------:R-:W-:Y:S01]  /*85c0*/  ISETP.LT.OR P4, PT, R0, 0x12, !P0 ;  /* 0x000000120000780c */ /* 0x000fe20004781670 */
[----:B0-----:R-:W-:Y:S01]  /*85d0*/  @!P1 IMAD R3, R34, R17, R2 ;  /* 0x0000001122039224 */ /* 0x001fe200078e0202 */
        /* <DEDUP_REMOVED lines=10> */
.L_x_309:
[----:B------:R-:W-:Y:S05]  /*8680*/  BSYNC B1 ;  /* 0x0000000000017941 */ /* 0x000fea0003800000 */
.L_x_308:
[----:B------:R-:W-:Y:S01]  /*8690*/  @!P4 IMAD R35, R35, R17, R2 ;  /* 0x000000112323c224 */ /* 0x000fe200078e0202 */
[----:B------:R-:W-:Y:S04]  /*86a0*/  BSSY B1, `(.L_x_310) ;  /* 0x0000006000017945 */ /* 0x000fe80003800000 */
[----:B------:R0:W-:Y:S01]  /*86b0*/  @!P4 STG.E.U8 desc[UR36][R8.64+0x11], R35 ;  /* 0x000011230800c986 */ /* 0x0001e2000c101124 */
[----:B------:R-:W-:Y:S05]  /*86c0*/  @P3 BRA `(.L_x_311) ;  /* 0x00000000000c3947 */ /* 0x000fea0003800000 */
[----:B------:R-:W0:Y:S02]  /*86d0*/  LDG.E.U8 R16, desc[UR36][R14.64+0x18] ;  /* 0x000018240e107981 */ /* 0x000e24000c1e1100 */
[----:B0-----:R-:W-:-:S05]  /*86e0*/  PRMT R3, R16, 0x8880, RZ ;  /* 0x0000888010037816 */ /* 0x001fca00000000ff */
[----:B------:R-:W-:-:S07]  /*86f0*/  IMAD R2, R3, R18, RZ ;  /* 0x0000001203027224 */ /* 0x000fce00078e02ff */
.L_x_311:
[----:B------:R-:W-:Y:S05]  /*8700*/  BSYNC B1 ;  /* 0x0000000000017941 */ /* 0x000fea0003800000 */
.L_x_310:
[----:B0-----:R-:W-:Y:S01]  /*8710*/  @!P3 IMAD R3, R36, R17, R2 ;  /* 0x000000112403b224 */ /* 0x001fe200078e0202 */
[----:B------:R-:W-:Y:S04]  /*8720*/  BSSY B1, `(.L_x_312) ;  /* 0x0000006000017945 */ /* 0x000fe80003800000 */
[----:B------:R0:W-:Y:S01]  /*8730*/  @!P3 STG.E.U8 desc[UR36][R6.64+0x18], R3 ;  /* 0x000018030600b986 */ /* 0x0001e2000c101124 */
[----:B------:R-:W-:Y:S05]  /*8740*/  @P5 BRA `(.L_x_313) ;  /* 0x00000000000c5947 */ /* 0x000fea0003800000 */
[----:B------:R-:W0:Y:S02]  /*8750*/  LDG.E.U8 R16, desc[UR36][R14.64+0x19] ;  /* 0x000019240e107981 */ /* 0x000e24000c1e1100 */
[----:B0-----:R-:W-:-:S05]  /*8760*/  PRMT R3, R16, 0x8880, RZ ;  /* 0x0000888010037816 */ /* 0x001fca00000000ff */
[----:B------:R-:W-:-:S07]  /*8770*/  IMAD R2, R3, R18, RZ ;  /* 0x0000001203027224 */ /* 0x000fce00078e02ff */
.L_x_313:
[----:B------:R-:W-:Y:S05]  /*8780*/  BSYNC B1 ;  /* 0x0000000000017941 */ /* 0x000fea0003800000 */
.L_x_312:
[----:B------:R-:W-:Y:S01]  /*8790*/  @!P5 IMAD R37, R37, R17, R2 ;  /* 0x000000112525d224 */ /* 0x000fe200078e0202 */
[----:B------:R-:W-:Y:S04]  /*87a0*/  BSSY B1, `(.L_x_314) ;  /* 0x0000006000017945 */ /* 0x000fe80003800000 */
[----:B------:R0:W-:Y:S01]  /*87b0*/  @!P5 STG.E.U8 desc[UR36][R6.64+0x19], R37 ;  /* 0x000019250600d986 */ /* 0x0001e2000c101124 */
[----:B------:R-:W-:Y:S05]  /*87c0*/  @P6 BRA `(.L_x_315) ;  /* 0x00000000000c6947 */ /* 0x000fea0003800000 */
[----:B------:R-:W0:Y:S02]  /*87d0*/  LDG.E.U8 R16, desc[UR36][R154.64+0x18] ;  /* 0x000018249a107981 */ /* 0x000e24000c1e1100 */
[----:B0-----:R-:W-:-:S05]  /*87e0*/  PRMT R3, R16, 0x8880, RZ ;  /* 0x0000888010037816 */ /* 0x001fca00000000ff */
[----:B------:R-:W-:-:S07]  /*87f0*/  IMAD R2, R3, R18, RZ ;  /* 0x0000001203027224 */ /* 0x000fce00078e02ff */
.L_x_315:
[----:B------:R-:W-:Y:S05]  /*8800*/  BSYNC B1 ;  /* 0x0000000000017941 */ /* 0x000fea0003800000 */
.L_x_314:
[----:B0-----:R-:W-:Y:S01]  /*8810*/  @!P6 IMAD R3, R38, R17, R2 ;  /* 0x000000112603e224 */ /* 0x001fe200078e0202 */
[----:B------:R-:W-:Y:S04]  /*8820*/  BSSY B1, `(.L_x_316) ;  /* 0x0000006000017945 */ /* 0x000fe80003800000 */
[----:B------:R0:W-:Y:S01]  /*8830*/  @!P6 STG.E.U8 desc[UR36][R8.64+0x18], R3 ;  /* 0x000018030800e986 */ /* 0x0001e2000c101124 */
[----:B------:R-:W-:Y:S05]  /*8840*/  @P1 BRA `(.L_x_317) ;  /* 0x00000000000c1947 */ /* 0x000fea0003800000 */
[----:B------:R-:W0:Y:S02]  /*8850*/  LDG.E.U8 R16, desc[UR36][R154.64+0x19] ;  /* 0x000019249a107981 */ /* 0x000e24000c1e1100 */
[----:B0-----:R-:W-:-:S05]  /*8860*/  PRMT R3, R16, 0x8880, RZ ;  /* 0x0000888010037816 */ /* 0x001fca00000000ff */
[----:B------:R-:W-:-:S07]  /*8870*/  IMAD R2, R3, R18, RZ ;  /* 0x0000001203027224 */ /* 0x000fce00078e02ff */
.L_x_317:
[----:B------:R-:W-:Y:S05]  /*8880*/  BSYNC B1 ;  /* 0x0000000000017941 */ /* 0x000fea0003800000 */
.L_x_316:
        /* <DEDUP_REMOVED lines=12> */
.L_x_319:
[----:B------:R-:W-:Y:S05]  /*8950*/  BSYNC B1 ;  /* 0x0000000000017941 */ /* 0x000fea0003800000 */
.L_x_318:
[----:B0-----:R-:W-:Y:S01]  /*8960*/  @!P4 IMAD R3, R40, R17, R2 ;  /* 0x000000112803c224 */ /* 0x001fe200078e0202 */
[----:B------:R-:W-:Y:S04]  /*8970*/  BSSY B1, `(.L_x_320) ;  /* 0x0000006000017945 */ /* 0x000fe80003800000 */
[----:B------:R0:W-:Y:S01]  /*8980*/  @!P4 STG.E.U8 desc[UR36][R6.64+0x20], R3 ;  /* 0x000020030600c986 */ /* 0x0001e2000c101124 */
[----:B------:R-:W-:Y:S05]  /*8990*/  @P3 BRA `(.L_x_321) ;  /* 0x00000000000c3947 */ /* 0x000fea0003800000 */
[----:B------:R-:W0:Y:S02]  /*89a0*/  LDG.E.U8 R16, desc[UR36][R14.64+0x21] ;  /* 0x000021240e107981 */ /* 0x000e24000c1e1100 */
[----:B0-----:R-:W-:-:S05]  /*89b0*/  PRMT R3, R16, 0x8880, RZ ;  /* 0x0000888010037816 */ /* 0x001fca00000000ff */
[----:B------:R-:W-:-:S07]  /*89c0*/  IMAD R2, R3, R18, RZ ;  /* 0x0000001203027224 */ /* 0x000fce00078e02ff */
.L_x_321:
[----:B------:R-:W-:Y:S05]  /*89d0*/  BSYNC B1 ;  /* 0x0000000000017941 */ /* 0x000fea0003800000 */
.L_x_320:
[----:B------:R-:W-:Y:S01]  /*89e0*/  @!P3 IMAD R41, R41, R17, R2 ;  /* 0x000000112929b224 */ /* 0x000fe200078e0202 */
[----:B------:R-:W-:Y:S04]  /*89f0*/  BSSY B1, `(.L_x_322) ;  /* 0x0000006000017945 */ /* 0x000fe80003800000 */
[----:B------:R0:W-:Y:S01]  /*8a00*/  @!P3 STG.E.U8 desc[UR36][R6.64+0x21], R41 ;  /* 0x000021290600b986 */ /* 0x0001e2000c101124 */
[----:B------:R-:W-:Y:S05]  /*8a10*/  @P5 BRA `(.L_x_323) ;  /* 0x00000000000c5947 */ /* 0x000fea0003800000 */
[----:B------:R-:W0:Y:S02]  /*8a20*/  LDG.E.U8 R16, desc[UR36][R154.64+0x20] ;  /* 0x000020249a107981 */ /* 0x000e24000c1e1100 */
[----:B0-----:R-:W-:-:S05]  /*8a30*/  PRMT R3, R16, 0x8880, RZ ;  /* 0x0000888010037816 */ /* 0x001fca00000000ff */
[----:B------:R-:W-:-:S07]  /*8a40*/  IMAD R2, R3, R18, RZ ;  /* 0x0000001203027224 */ /* 0x000fce00078e02ff */
.L_x_323:
[----:B------:R-:W-:Y:S05]  /*8a50*/  BSYNC B1 ;  /* 0x0000000000017941 */ /* 0x000fea0003800000 */
.L_x_322:
[----:B0-----:R-:W-:Y:S01]  /*8a60*/  @!P5 IMAD R3, R42, R17, R2 ;  /* 0x000000112a03d224 */ /* 0x001fe200078e0202 */
[----:B------:R-:W-:Y:S04]  /*8a70*/  BSSY B1, `(.L_x_324) ;  /* 0x0000006000017945 */ /* 0x000fe80003800000 */
[----:B------:R0:W-:Y:S01]  /*8a80*/  @!P5 STG.E.U8 desc[UR36][R8.64+0x20], R3 ;  /* 0x000020030800d986 */ /* 0x0001e2000c101124 */
[----:B------:R-:W-:Y:S05]  /*8a90*/  @P6 BRA `(.L_x_325) ;  /* 0x00000000000c6947 */ /* 0x000fea0003800000 */
[----:B------:R-:W0:Y:S02]  /*8aa0*/  LDG.E.U8 R16, desc[UR36][R154.64+0x21] ;  /* 0x000021249a107981 */ /* 0x000e24000c1e1100 */
[----:B0-----:R-:W-:-:S05]  /*8ab0*/  PRMT R3, R16, 0x8880, RZ ;  /* 0x0000888010037816 */ /* 0x001fca00000000ff */
[----:B------:R-:W-:-:S07]  /*8ac0*/  IMAD R2, R3, R18, RZ ;  /* 0x0000001203027224 */ /* 0x000fce00078e02ff */
.L_x_325:
[----:B------:R-:W-:Y:S05]  /*8ad0*/  BSYNC B1 ;  /* 0x0000000000017941 */ /* 0x000fea0003800000 */
.L_x_324:
[----:B------:R-:W-:Y:S01]  /*8ae0*/  @!P6 IMAD R43, R43, R17, R2 ;  /* 0x000000112b2be224 */ /* 0x000fe200078e0202 */
[----:B------:R-:W-:Y:S04]  /*8af0*/  BSSY B1, `(.L_x_326) ;  /* 0x0000006000017945 */ /* 0x000fe80003800000 */
[----:B------:R0:W-:Y:S01]  /*8b00*/  @!P6 STG.E.U8 desc[UR36][R8.64+0x21], R43 ;  /* 0x0000212b0800e986 */ /* 0x0001e2000c101124 */
[----:B------:R-:W-:Y:S05]  /*8b10*/  @P1 BRA `(.L_x_327) ;  /* 0x00000000000c1947 */ /* 0x000fea0003800000 */
[----:B------:R-:W0:Y:S02]  /*8b20*/  LDG.E.U8 R16, desc[UR36][R14.64+0x28] ;  /* 0x000028240e107981 */ /* 0x000e24000c1e1100 */
[----:B0-----:R-:W-:-:S05]  /*8b30*/  PRMT R3, R16, 0x8880, RZ ;  /* 0x0000888010037816 */ /* 0x001fca00000000ff */
[----:B------:R-:W-:-:S07]  /*8b40*/  IMAD R2, R3, R18, RZ ;  /* 0x0000001203027224 */ /* 0x000fce00078e02ff */
.L_x_327:
[----:B------:R-:W-:Y:S05]  /*8b50*/  BSYNC B1 ;  /* 0x0000000000017941 */ /* 0x000fea0003800000 */
.L_x_326:
        /* <DEDUP_REMOVED lines=12> */
.L_x_329:
[----:B------:R-:W-:Y:S05]  /*8c20*/  BSYNC B1 ;  /* 0x0000000000017941 */ /* 0x000fea0003800000 */
.L_x_328:
[----:B------:R-:W-:Y:S01]  /*8c30*/  @!P4 IMAD R45, R45, R17, R2 ;  /* 0x000000112d2dc224 */ /* 0x000fe200078e0202 */
[----:B------:R-:W-:Y:S04]  /*8c40*/  BSSY B1, `(.L_x_330) ;  /* 0x0000006000017945 */ /* 0x000fe80003800000 */
[----:B------:R0:W-:Y:S01]  /*8c50*/  @!P4 STG.E.U8 desc[UR36][R6.64+0x29], R45 ;  /* 0x0000292d0600c986 */ /* 0x0001e2000c101124 */
[----:B------:R-:W-:Y:S05]  /*8c60*/  @P3 BRA `(.L_x_331) ;  /* 0x00000000000c3947 */ /* 0x000fea0003800000 */
[----:B------:R-:W0:Y:S02]  /*8c70*/  LDG.E.U8 R16, desc[UR36][R154.64+0x28] ;  /* 0x000028249a107981 */ /* 0x000e24000c1e1100 */
[----:B0-----:R-:W-:-:S05]  /*8c80*/  PRMT R3, R16, 0x8880, RZ ;  /* 0x0000888010037816 */ /* 0x001fca00000000ff */
[----:B------:R-:W-:-:S07]  /*8c90*/  IMAD R2, R3, R18, RZ ;  /* 0x0000001203027224 */ /* 0x000fce00078e02ff */
.L_x_331:
[----:B------:R-:W-:Y:S05]  /*8ca0*/  BSYNC B1 ;  /* 0x0000000000017941 */ /* 0x000fea0003800000 */
.L_x_330:
[----:B0-----:R-:W-:Y:S01]  /*8cb0*/  @!P3 IMAD R3, R46, R17, R2 ;  /* 0x000000112e03b224 */ /* 0x001fe200078e0202 */
[----:B------:R-:W-:Y:S04]  /*8cc0*/  BSSY B1, `(.L_x_332) ;  /* 0x0000006000017945 */ /* 0x000fe80003800000 */
[----:B------:R0:W-:Y:S01]  /*8cd0*/  @!P3 STG.E.U8 desc[UR36][R8.64+0x28], R3 ;  /* 0x000028030800b986 */ /* 0x0001e2000c101124 */
[----:B------:R-:W-:Y:S05]  /*8ce0*/  @P5 BRA `(.L_x_333) ;  /* 0x00000000000c5947 */ /* 0x000fea0003800000 */
[----:B------:R-:W0:Y:S02]  /*8cf0*/  LDG.E.U8 R16, desc[UR36][R154.64+0x29] ;  /* 0x000029249a107981 */ /* 0x000e24000c1e1100 */
[----:B0-----:R-:W-:-:S05]  /*8d00*/  PRMT R3, R16, 0x8880, RZ ;  /* 0x0000888010037816 */ /* 0x001fca00000000ff */
[----:B------:R-:W-:-:S07]  /*8d10*/  IMAD R2, R3, R18, RZ ;  /* 0x0000001203027224 */ /* 0x000fce00078e02ff */
.L_x_333:
[----:B------:R-:W-:Y:S05]  /*8d20*/  BSYNC B1 ;  /* 0x0000000000017941 */ /* 0x000fea0003800000 */
.L_x_332:
[----:B------:R-:W-:Y:S01]  /*8d30*/  @!P5 IMAD R47, R47, R17, R2 ;  /* 0x000000112f2fd224 */ /* 0x000fe200078e0202 */
[----:B------:R-:W-:Y:S04]  /*8d40*/  BSSY B1, `(.L_x_334) ;  /* 0x0000006000017945 */ /* 0x000fe80003800000 */
[----:B------:R0:W-:Y:S01]  /*8d50*/  @!P5 STG.E.U8 desc[UR36][R8.64+0x29], R47 ;  /* 0x0000292f0800d986 */ /* 0x0001e2000c101124 */
[----:B------:R-:W-:Y:S05]  /*8d60*/  @P6 BRA `(.L_x_335) ;  /* 0x00000000000c6947 */ /* 0x000fea0003800000 */
[----:B------:R-:W0:Y:S02]  /*8d70*/  LDG.E.U8 R16, desc[UR36][R14.64+0x30] ;  /* 0x000030240e107981 */ /* 0x000e24000c1e1100 */
[----:B0-----:R-:W-:-:S05]  /*8d80*/  PRMT R3, R16, 0x8880, RZ ;  /* 0x0000888010037816 */ /* 0x001fca00000000ff */
[----:B------:R-:W-:-:S07]  /*8d90*/  IMAD R2, R3, R18, RZ ;  /* 0x0000001203027224 */ /* 0x000fce00078e02ff */
.L_x_335:
[----:B------:R-:W-:Y:S05]  /*8da0*/  BSYNC B1 ;  /* 0x0000000000017941 */ /* 0x000fea0003800000 */
.L_x_334:
[----:B0-----:R-:W-:Y:S01]  /*8db0*/  @!P6 IMAD R3, R48, R17, R2 ;  /* 0x000000113003e224 */ /* 0x001fe200078e0202 */
[----:B------:R-:W-:Y:S04]  /*8dc0*/  BSSY B1, `(.L_x_336) ;  /* 0x0000006000017945 */ /* 0x000fe80003800000 */
[----:B------:R0:W-:Y:S01]  /*8dd0*/  @!P6 STG.E.U8 desc[UR36][R6.64+0x30], R3 ;  /* 0x000030030600e986 */ /* 0x0001e2000c101124 */
[----:B------:R-:W-:Y:S05]  /*8de0*/  @P1 BRA `(.L_x_337) ;  /* 0x00000000000c1947 */ /* 0x000fea0003800000 */
[----:B------:R-:W0:Y:S02]  /*8df0*/  LDG.E.U8 R16, desc[UR36][R14.64+0x31] ;  /* 0x000031240e107981 */ /* 0x000e24000c1e1100 */
[----:B0-----:R-:W-:-:S05]  /*8e00*/  PRMT R3, R16, 0x8880, RZ ;  /* 0x0000888010037816 */ /* 0x001fca00000000ff */
[----:B------:R-:W-:-:S07]  /*8e10*/  IMAD R2, R3, R18, RZ ;  /* 0x0000001203027224 */ /* 0x000fce00078e02ff */
.L_x_337:
[----:B------:R-:W-:Y:S05]  /*8e20*/  BSYNC B1 ;  /* 0x0000000000017941 */ /* 0x000fea0003800000 */
.L_x_336:
        /* <DEDUP_REMOVED lines=12> */
.L_x_339:
[----:B------:R-:W-:Y:S05]  /*8ef0*/  BSYNC B1 ;  /* 0x0000000000017941 */ /* 0x000fea0003800000 */
.L_x_338:
[----:B0-----:R-:W-:Y:S01]  /*8f00*/  @!P4 IMAD R3, R50, R17, R2 ;  /* 0x000000113203c224 */ /* 0x001fe200078e0202 */
[----:B------:R-:W-:Y:S04]  /*8f10*/  BSSY B1, `(.L_x_340) ;  /* 0x0000006000017945 */ /* 0x000fe80003800000 */
[----:B------:R0:W-:Y:S01]  /*8f20*/  @!P4 STG.E.U8 desc[UR36][R8.64+0x30], R3 ;  /* 0x000030030800c986 */ /* 0x0001e2000c101124 */
[----:B------:R-:W-:Y:S05]  /*8f30*/  @P3 BRA `(.L_x_341) ;  /* 0x00000000000c3947 */ /* 0x000fea0003800000 */
[----:B------:R-:W0:Y:S02]  /*8f40*/  LDG.E.U8 R16, desc[UR36][R154.64+0x31] ;  /* 0x000031249a107981 */ /* 0x000e24000c1e1100 */
[----:B0-----:R-:W-:-:S05]  /*8f50*/  PRMT R3, R16, 0x8880, RZ ;  /* 0x0000888010037816 */ /* 0x001fca00000000ff */
[----:B------:R-:W-:-:S07]  /*8f60*/  IMAD R2, R3, R18, RZ ;  /* 0x0000001203027224 */ /* 0x000fce00078e02ff */
.L_x_341:
[----:B------:R-:W-:Y:S05]  /*8f70*/  BSYNC B1 ;  /* 0x0000000000017941 */ /* 0x000fea0003800000 */
.L_x_340:
[----:B------:R-:W-:Y:S01]  /*8f80*/  @!P3 IMAD R51, R51, R17, R2 ;  /* 0x000000113333b224 */ /* 0x000fe200078e0202 */
[----:B------:R-:W-:Y:S04]  /*8f90*/  BSSY B1, `(.L_x_342) ;  /* 0x0000006000017945 */ /* 0x000fe80003800000 */
[----:B------:R0:W-:Y:S01]  /*8fa0*/  @!P3 STG.E.U8 desc[UR36][R8.64+0x31], R51 ;  /* 0x000031330800b986 */ /* 0x0001e2000c101124 */
[----:B------:R-:W-:Y:S05]  /*8fb0*/  @P5 BRA `(.L_x_343) ;  /* 0x00000000000c5947 */ /* 0x000fea0003800000 */
[----:B------:R-:W0:Y:S02]  /*8fc0*/  LDG.E.U8 R16, desc[UR36][R14.64+0x38] ;  /* 0x000038240e107981 */ /* 0x000e24000c1e1100 */
[----:B0-----:R-:W-:-:S05]  /*8fd0*/  PRMT R3, R16, 0x8880, RZ ;  /* 0x0000888010037816 */ /* 0x001fca00000000ff */
[----:B------:R-:W-:-:S07]  /*8fe0*/  IMAD R2, R3, R18, RZ ;  /* 0x0000001203027224 */ /* 0x000fce00078e02ff */
.L_x_343:
[----:B------:R-:W-:Y:S05]  /*8ff0*/  BSYNC B1 ;  /* 0x0000000000017941 */ /* 0x000fea0003800000 */
.L_x_342:
[----:B0-----:R-:W-:Y:S01]  /*9000*/  @!P5 IMAD R3, R52, R17, R2 ;  /* 0x000000113403d224 */ /* 0x001fe200078e0202 */
[----:B------:R-:W-:Y:S04]  /*9010*/  BSSY B1, `(.L_x_344) ;  /* 0x0000006000017945 */ /* 0x000fe80003800000 */
[----:B------:R0:W-:Y:S01]  /*9020*/  @!P5 STG.E.U8 desc[UR36][R6.64+0x38], R3 ;  /* 0x000038030600d986 */ /* 0x0001e2000c101124 */
[----:B------:R-:W-:Y:S05]  /*9030*/  @P6 BRA `(.L_x_345) ;  /* 0x00000000000c6947 */ /* 0x000fea0003800000 */
[----:B------:R-:W0:Y:S02]  /*9040*/  LDG.E.U8 R16, desc[UR36][R14.64+0x39] ;  /* 0x000039240e107981 */ /* 0x000e24000c1e1100 */
[----:B0-----:R-:W-:-:S05]  /*9050*/  PRMT R3, R16, 0x8880, RZ ;  /* 0x0000888010037816 */ /* 0x001fca00000000ff */
[----:B------:R-:W-:-:S07]  /*9060*/  IMAD R2, R3, R18, RZ ;  /* 0x0000001203027224 */ /* 0x000fce00078e02ff */
.L_x_345:
[----:B------:R-:W-:Y:S05]  /*9070*/  BSYNC B1 ;  /* 0x0000000000017941 */ /* 0x000fea0003800000 */
.L_x_344:
[----:B------:R-:W-:Y:S01]  /*9080*/  @!P6 IMAD R53, R53, R17, R2 ;  /* 0x000000113535e224 */ /* 0x000fe200078e0202 */
[----:B------:R-:W-:Y:S04]  /*9090*/  BSSY B1, `(.L_x_346) ;  /* 0x0000006000017945 */ /* 0x000fe80003800000 */
[----:B------:R0:W-:Y:S01]  /*90a0*/  @!P6 STG.E.U8 desc[UR36][R6.64+0x39], R53 ;  /* 0x000039350600e986 */ /* 0x0001e2000c101124 */
[----:B------:R-:W-:Y:S05]  /*90b0*/  @P1 BRA `(.L_x_347) ;  /* 0x00000000000c1947 */ /* 0x000fea0003800000 */
[----:B------:R-:W0:Y:S02]  /*90c0*/  LDG.E.U8 R16, desc[UR36][R154.64+0x38] ;  /* 0x000038249a107981 */ /* 0x000e24000c1e1100 */
[----:B0-----:R-:W-:-:S05]  /*90d0*/  PRMT R3, R16, 0x8880, RZ ;  /* 0x0000888010037816 */ /* 0x001fca00000000ff */
[----:B------:R-:W-:-:S07]  /*90e0*/  IMAD R2, R3, R18, RZ ;  /* 0x0000001203027224 */ /* 0x000fce00078e02ff */
.L_x_347:
[----:B------:R-:W-:Y:S05]  /*90f0*/  BSYNC B1 ;  /* 0x0000000000017941 */ /* 0x000fea0003800000 */
.L_x_346:
        /* <DEDUP_REMOVED lines=12> */
.L_x_349:
[----:B------:R-:W-:Y:S05]  /*91c0*/  BSYNC B1 ;  /* 0x0000000000017941 */ /* 0x000fea0003800000 */
.L_x_348:
[----:B------:R-:W-:Y:S01]  /*91d0*/  @!P4 IMAD R55, R55, R17, R2 ;  /* 0x000000113737c224 */ /* 0x000fe200078e0202 */
[----:B------:R-:W-:Y:S04]  /*91e0*/  BSSY B1, `(.L_x_350) ;  /* 0x0000006000017945 */ /* 0x000fe80003800000 */
[----:B------:R0:W-:Y:S01]  /*91f0*/  @!P4 STG.E.U8 desc[UR36][R8.64+0x39], R55 ;  /* 0x000039370800c986 */ /* 0x0001e2000c101124 */
[----:B------:R-:W-:Y:S05]  /*9200*/  @P3 BRA `(.L_x_351) ;  /* 0x00000000000c3947 */ /* 0x000fea0003800000 */
[----:B------:R-:W0:Y:S02]  /*9210*/  LDG.E.U8 R16, desc[UR36][R14.64+0x40] ;  /* 0x000040240e107981 */ /* 0x000e24000c1e1100 */
[----:B0-----:R-:W-:-:S05]  /*9220*/  PRMT R3, R16, 0x8880, RZ ;  /* 0x0000888010037816 */ /* 0x001fca00000000ff */
[----:B------:R-:W-:-:S07]  /*9230*/  IMAD R2, R3, R18, RZ ;  /* 0x0000001203027224 */ /* 0x000fce00078e02ff */
.L_x_351:
[----:B------:R-:W-:Y:S05]  /*9240*/  BSYNC B1 ;  /* 0x0000000000017941 */ /* 0x000fea0003800000 */
.L_x_350:
[----:B0-----:R-:W-:Y:S01]  /*9250*/  @!P3 IMAD R3, R56, R17, R2 ;  /* 0x000000113803b224 */ /* 0x001fe200078e0202 */
[----:B------:R-:W-:Y:S04]  /*9260*/  BSSY B1, `(.L_x_352) ;  /* 0x0000006000017945 */ /* 0x000fe80003800000 */
[----:B------:R0:W-:Y:S01]  /*9270*/  @!P3 STG.E.U8 desc[UR36][R6.64+0x40], R3 ;  /* 0x000040030600b986 */ /* 0x0001e2000c101124 */
[----:B------:R-:W-:Y:S05]  /*9280*/  @P5 BRA `(.L_x_353) ;  /* 0x00000000000c5947 */ /* 0x000fea0003800000 */
[----:B------:R-:W0:Y:S02]  /*9290*/  LDG.E.U8 R16, desc[UR36][R14.64+0x41] ;  /* 0x000041240e107981 */ /* 0x000e24000c1e1100 */
[----:B0-----:R-:W-:-:S05]  /*92a0*/  PRMT R3, R16, 0x8880, RZ ;  /* 0x0000888010037816 */ /* 0x001fca00000000ff */
[----:B------:R-:W-:-:S07]  /*92b0*/  IMAD R2, R3, R18, RZ ;  /* 0x0000001203027224 */ /* 0x000fce00078e02ff */
.L_x_353:
[----:B------:R-:W-:Y:S05]  /*92c0*/  BSYNC B1 ;  /* 0x0000000000017941 */ /* 0x000fea0003800000 */
.L_x_352:
[----:B------:R-:W-:Y:S01]  /*92d0*/  @!P5 IMAD R57, R57, R17, R2 ;  /* 0x000000113939d224 */ /* 0x000fe200078e0202 */
[----:B------:R-:W-:Y:S04]  /*92e0*/  BSSY B1, `(.L_x_354) ;  /* 0x0000006000017945 */ /* 0x000fe80003800000 */
[----:B------:R0:W-:Y:S01]  /*92f0*/  @!P5 STG.E.U8 desc[UR36][R6.64+0x41], R57 ;  /* 0x000041390600d986 */ /* 0x0001e2000c101124 */
[----:B------:R-:W-:Y:S05]  /*9300*/  @P6 BRA `(.L_x_355) ;  /* 0x00000000000c6947 */ /* 0x000fea0003800000 */
[----:B------:R-:W0:Y:S02]  /*9310*/  LDG.E.U8 R16, desc[UR36][R154.64+0x40] ;  /* 0x000040249a107981 */ /* 0x000e24000c1e1100 */
[----:B0-----:R-:W-:-:S05]  /*9320*/  PRMT R3, R16, 0x8880, RZ ;  /* 0x0000888010037816 */ /* 0x001fca00000000ff */
[----:B------:R-:W-:-:S07]  /*9330*/  IMAD R2, R3, R18, RZ ;  /* 0x0000001203027224 */ /* 0x000fce00078e02ff */
.L_x_355:
[----:B------:R-:W-:Y:S05]  /*9340*/  BSYNC B1 ;  /* 0x0000000000017941 */ /* 0x000fea0003800000 */
.L_x_354:
[----:B0-----:R-:W-:Y:S01]  /*9350*/  @!P6 IMAD R3, R58, R17, R2 ;  /* 0x000000113a03e224 */ /* 0x001fe200078e0202 */
[----:B------:R-:W-:Y:S04]  /*9360*/  BSSY B1, `(.L_x_356) ;  /* 0x0000006000017945 */ /* 0x000fe80003800000 */
[----:B------:R0:W-:Y:S01]  /*9370*/  @!P6 STG.E.U8 desc[UR36][R8.64+0x40], R3 ;  /* 0x000040030800e986 */ /* 0x0001e2000c101124 */
[----:B------:R-:W-:Y:S05]  /*9380*/  @P1 BRA `(.L_x_357) ;  /* 0x00000000000c1947 */ /* 0x000fea0003800000 */
[----:B------:R-:W0:Y:S02]  /*9390*/  LDG.E.U8 R16, desc[UR36][R154.64+0x41] ;  /* 0x000041249a107981 */ /* 0x000e24000c1e1100 */
[----:B0-----:R-:W-:-:S05]  /*93a0*/  PRMT R3, R16, 0x8880, RZ ;  /* 0x0000888010037816 */ /* 0x001fca00000000ff */
[----:B------:R-:W-:-:S07]  /*93b0*/  IMAD R2, R3, R18, RZ ;  /* 0x0000001203027224 */ /* 0x000fce00078e02ff */
.L_x_357:
[----:B------:R-:W-:Y:S05]  /*93c0*/  BSYNC B1 ;  /* 0x0000000000017941 */ /* 0x000fea0003800000 */
.L_x_356:
        /* <DEDUP_REMOVED lines=12> */
.L_x_359:
[----:B------:R-:W-:Y:S05]  /*9490*/  BSYNC B1 ;  /* 0x0000000000017941 */ /* 0x000fea0003800000 */
.L_x_358:
[----:B0-----:R-:W-:Y:S01]  /*94a0*/  @!P4 IMAD R3, R60, R17, R2 ;  /* 0x000000113c03c224 */ /* 0x001fe200078e0202 */
[----:B------:R-:W-:Y:S04]  /*94b0*/  BSSY B1, `(.L_x_360) ;  /* 0x0000006000017945 */ /* 0x000fe80003800000 */
[----:B------:R0:W-:Y:S01]  /*94c0*/  @!P4 STG.E.U8 desc[UR36][R6.64+0x48], R3 ;  /* 0x000048030600c986 */ /* 0x0001e2000c101124 */
[----:B------:R-:W-:Y:S05]  /*94d0*/  @P3 BRA `(.L_x_361) ;  /* 0x00000000000c3947 */ /* 0x000fea0003800000 */
[----:B------:R-:W0:Y:S02]  /*94e0*/  LDG.E.U8 R16, desc[UR36][R14.64+0x49] ;  /* 0x000049240e107981 */ /* 0x000e24000c1e1100 */
[----:B0-----:R-:W-:-:S05]  /*94f0*/  PRMT R3, R16, 0x8880, RZ ;  /* 0x0000888010037816 */ /* 0x001fca00000000ff */
[----:B------:R-:W-:-:S07]  /*9500*/  IMAD R2, R3, R18, RZ ;  /* 0x0000001203027224 */ /* 0x000fce00078e02ff */
.L_x_361:
[----:B------:R-:W-:Y:S05]  /*9510*/  BSYNC B1 ;  /* 0x0000000000017941 */ /* 0x000fea0003800000 */
.L_x_360:
[----:B------:R-:W-:Y:S01]  /*9520*/  @!P3 IMAD R61, R61, R17, R2 ;  /* 0x000000113d3db224 */ /* 0x000fe200078e0202 */
[----:B------:R-:W-:Y:S04]  /*9530*/  BSSY B1, `(.L_x_362) ;  /* 0x0000006000017945 */ /* 0x000fe80003800000 */
[----:B------:R0:W-:Y:S01]  /*9540*/  @!P3 STG.E.U8 desc[UR36][R6.64+0x49], R61 ;  /* 0x0000493d0600b986 */ /* 0x0001e2000c101124 */
[----:B------:R-:W-:Y:S05]  /*9550*/  @P5 BRA `(.L_x_363) ;  /* 0x00000000000c5947 */ /* 0x000fea0003800000 */
[----:B------:R-:W0:Y:S02]  /*9560*/  LDG.E.U8 R16, desc[UR36][R154.64+0x48] ;  /* 0x000048249a107981 */ /* 0x000e24000c1e1100 */
[----:B0-----:R-:W-:-:S05]  /*9570*/  PRMT R3, R16, 0x8880, RZ ;  /* 0x0000888010037816 */ /* 0x001fca00000000ff */
[----:B------:R-:W-:-:S07]  /*9580*/  IMAD R2, R3, R18, RZ ;  /* 0x0000001203027224 */ /* 0x000fce00078e02ff */
.L_x_363:
[----:B------:R-:W-:Y:S05]  /*9590*/  BSYNC B1 ;  /* 0x0000000000017941 */ /* 0x000fea0003800000 */
.L_x_362:
[----:B0-----:R-:W-:Y:S01]  /*95a0*/  @!P5 IMAD R3, R62, R17, R2 ;  /* 0x000000113e03d224 */ /* 0x001fe200078e0202 */
[----:B------:R-:W-:Y:S04]  /*95b0*/  BSSY B1, `(.L_x_364) ;  /* 0x0000006000017945 */ /* 0x000fe80003800000 */
[----:B------:R0:W-:Y:S01]  /*95c0*/  @!P5 STG.E.U8 desc[UR36][R8.64+0x48], R3 ;  /* 0x000048030800d986 */ /* 0x0001e2000c101124 */
[----:B------:R-:W-:Y:S05]  /*95d0*/  @P6 BRA `(.L_x_365) ;  /* 0x00000000000c6947 */ /* 0x000fea0003800000 */
[----:B------:R-:W0:Y:S02]  /*95e0*/  LDG.E.U8 R16, desc[UR36][R154.64+0x49] ;  /* 0x000049249a107981 */ /* 0x000e24000c1e1100 */
[----:B0-----:R-:W-:-:S05]  /*95f0*/  PRMT R3, R16, 0x8880, RZ ;  /* 0x0000888010037816 */ /* 0x001fca00000000ff */
[----:B------:R-:W-:-:S07]  /*9600*/  IMAD R2, R3, R18, RZ ;  /* 0x0000001203027224 */ /* 0x000fce00078e02ff */
.L_x_365:
[----:B------:R-:W-:Y:S05]  /*9610*/  BSYNC B1 ;  /* 0x0000000000017941 */ /* 0x000fea0003800000 */
.L_x_364:
[----:B------:R-:W-:Y:S01]  /*9620*/  @!P6 IMAD R63, R63, R17, R2 ;  /* 0x000000113f3fe224 */ /* 0x000fe200078e0202 */
[----:B------:R-:W-:Y:S04]  /*9630*/  BSSY B1, `(.L_x_366) ;  /* 0x0000006000017945 */ /* 0x000fe80003800000 */
[----:B------:R0:W-:Y:S01]  /*9640*/  @!P6 STG.E.U8 desc[UR36][R8.64+0x49], R63 ;  /* 0x0000493f0800e986 */ /* 0x0001e2000c101124 */
[----:B------:R-:W-:Y:S05]  /*9650*/  @P1 BRA `(.L_x_367) ;  /* 0x00000000000c1947 */ /* 0x000fea0003800000 */
[----:B------:R-:W0:Y:S02]  /*9660*/  LDG.E.U8 R16, desc[UR36][R14.64+0x50] ;  /* 0x000050240e107981 */ /* 0x000e24000c1e1100 */
[----:B0-----:R-:W-:-:S05]  /*9670*/  PRMT R3, R16, 0x8880, RZ ;  /* 0x0000888010037816 */ /* 0x001fca00000000ff */
[----:B------:R-:W-:-:S07]  /*9680*/  IMAD R2, R3, R18, RZ ;  /* 0x0000001203027224 */ /* 0x000fce00078e02ff */
.L_x_367:
[----:B------:R-:W-:Y:S05]  /*9690*/  BSYNC B1 ;  /* 0x0000000000017941 */ /* 0x000fea0003800000 */
.L_x_366:
        /* <DEDUP_REMOVED lines=12> */
.L_x_369:
[----:B------:R-:W-:Y:S05]  /*9760*/  BSYNC B1 ;  /* 0x0000000000017941 */ /* 0x000fea0003800000 */
.L_x_368:
[----:B------:R-:W-:Y:S01]  /*9770*/  @!P4 IMAD R65, R65, R17, R2 ;  /* 0x000000114141c224 */ /* 0x000fe200078e0202 */
[----:B------:R-:W-:Y:S04]  /*9780*/  BSSY B1, `(.L_x_370) ;  /* 0x0000006000017945 */ /* 0x000fe80003800000 */
[----:B------:R0:W-:Y:S01]  /*9790*/  @!P4 STG.E.U8 desc[UR36][R6.64+0x51], R65 ;  /* 0x000051410600c986 */ /* 0x0001e2000c101124 */
[----:B------:R-:W-:Y:S05]  /*97a0*/  @P3 BRA `(.L_x_371) ;  /* 0x00000000000c3947 */ /* 0x000fea0003800000 */
[----:B------:R-:W0:Y:S02]  /*97b0*/  LDG.E.U8 R16, desc[UR36][R154.64+0x50] ;  /* 0x000050249a107981 */ /* 0x000e24000c1e1100 */
[----:B0-----:R-:W-:-:S05]  /*97c0*/  PRMT R3, R16, 0x8880, RZ ;  /* 0x0000888010037816 */ /* 0x001fca00000000ff */
[----:B------:R-:W-:-:S07]  /*97d0*/  IMAD R2, R3, R18, RZ ;  /* 0x0000001203027224 */ /* 0x000fce00078e02ff */
.L_x_371:
[----:B------:R-:W-:Y:S05]  /*97e0*/  BSYNC B1 ;  /* 0x0000000000017941 */ /* 0x000fea0003800000 */
.L_x_370:
[----:B0-----:R-:W-:Y:S01]  /*97f0*/  @!P3 IMAD R3, R66, R17, R2 ;  /* 0x000000114203b224 */ /* 0x001fe200078e0202 */
[----:B------:R-:W-:Y:S04]  /*9800*/  BSSY B1, `(.L_x_372) ;  /* 0x0000006000017945 */ /* 0x000fe80003800000 */
[----:B------:R0:W-:Y:S01]  /*9810*/  @!P3 STG.E.U8 desc[UR36][R8.64+0x50], R3 ;  /* 0x000050030800b986 */ /* 0x0001e2000c101124 */
[----:B------:R-:W-:Y:S05]  /*9820*/  @P5 BRA `(.L_x_373) ;  /* 0x00000000000c5947 */ /* 0x000fea0003800000 */
[----:B------:R-:W0:Y:S02]  /*9830*/  LDG.E.U8 R16, desc[UR36][R154.64+0x51] ;  /* 0x000051249a107981 */ /* 0x000e24000c1e1100 */
[----:B0-----:R-:W-:-:S05]  /*9840*/  PRMT R3, R16, 0x8880, RZ ;  /* 0x0000888010037816 */ /* 0x001fca00000000ff */
[----:B------:R-:W-:-:S07]  /*9850*/  IMAD R2, R3, R18, RZ ;  /* 0x0000001203027224 */ /* 0x000fce00078e02ff */
.L_x_373:
[----:B------:R-:W-:Y:S05]  /*9860*/  BSYNC B1 ;  /* 0x0000000000017941 */ /* 0x000fea0003800000 */
.L_x_372:
[----:B------:R-:W-:Y:S01]  /*9870*/  @!P5 IMAD R67, R67, R17, R2 ;  /* 0x000000114343d224 */ /* 0x000fe200078e0202 */
[----:B------:R-:W-:Y:S04]  /*9880*/  BSSY B1, `(.L_x_374) ;  /* 0x0000006000017945 */ /* 0x000fe80003800000 */
[----:B------:R0:W-:Y:S01]  /*9890*/  @!P5 STG.E.U8 desc[UR36][R8.64+0x51], R67 ;  /* 0x000051430800d986 */ /* 0x0001e2000c101124 */
[----:B------:R-:W-:Y:S05]  /*98a0*/  @P6 BRA `(.L_x_375) ;  /* 0x00000000000c6947 */ /* 0x000fea0003800000 */
[----:B------:R-:W0:Y:S02]  /*98b0*/  LDG.E.U8 R16, desc[UR36][R14.64+0x58] ;  /* 0x000058240e107981 */ /* 0x000e24000c1e1100 */
[----:B0-----:R-:W-:-:S05]  /*98c0*/  PRMT R3, R16, 0x8880, RZ ;  /* 0x0000888010037816 */ /* 0x001fca00000000ff */
[----:B------:R-:W-:-:S07]  /*98d0*/  IMAD R2, R3, R18, RZ ;  /* 0x0000001203027224 */ /* 0x000fce00078e02ff */
.L_x_375:
[----:B------:R-:W-:Y:S05]  /*98e0*/  BSYNC B1 ;  /* 0x0000000000017941 */ /* 0x000fea0003800000 */
.L_x_374:
[----:B0-----:R-:W-:Y:S01]  /*98f0*/  @!P6 IMAD R3, R68, R17, R2 ;  /* 0x000000114403e224 */ /* 0x001fe200078e0202 */
[----:B------:R-:W-:Y:S04]  /*9900*/  BSSY B1, `(.L_x_376) ;  /* 0x0000006000017945 */ /* 0x000fe80003800000 */
[----:B------:R0:W-:Y:S01]  /*9910*/  @!P6 STG.E.U8 desc[UR36][R6.64+0x58], R3 ;  /* 0x000058030600e986 */ /* 0x0001e2000c101124 */
[----:B------:R-:W-:Y:S05]  /*9920*/  @P1 BRA `(.L_x_377) ;  /* 0x00000000000c1947 */ /* 0x000fea0003800000 */
[----:B------:R-:W0:Y:S02]  /*9930*/  LDG.E.U8 R16, desc[UR36][R14.64+0x59] ;  /* 0x000059240e107981 */ /* 0x000e24000c1e1100 */
[----:B0-----:R-:W-:-:S05]  /*9940*/  PRMT R3, R16, 0x8880, RZ ;  /* 0x0000888010037816 */ /* 0x001fca00000000ff */
[----:B------:R-:W-:-:S07]  /*9950*/  IMAD R2, R3, R18, RZ ;  /* 0x0000001203027224 */ /* 0x000fce00078e02ff */
.L_x_377:
[----:B------:R-:W-:Y:S05]  /*9960*/  BSYNC B1 ;  /* 0x0000000000017941 */ /* 0x000fea0003800000 */
.L_x_376:
        /* <DEDUP_REMOVED lines=12> */
.L_x_379:
[----:B------:R-:W-:Y:S05]  /*9a30*/  BSYNC B1 ;  /* 0x0000000000017941 */ /* 0x000fea0003800000 */
.L_x_378:
[----:B0-----:R-:W-:Y:S01]  /*9a40*/  @!P4 IMAD R3, R70, R17, R2 ;  /* 0x000000114603c224 */ /* 0x001fe200078e0202 */
[----:B------:R-:W-:Y:S04]  /*9a50*/  BSSY B1, `(.L_x_380) ;  /* 0x0000006000017945 */ /* 0x000fe80003800000 */
[----:B------:R0:W-:Y:S01]  /*9a60*/  @!P4 STG.E.U8 desc[UR36][R8.64+0x58], R3 ;  /* 0x000058030800c986 */ /* 0x0001e2000c101124 */
[----:B------:R-:W-:Y:S05]  /*9a70*/  @P3 BRA `(.L_x_381) ;  /* 0x00000000000c3947 */ /* 0x000fea0003800000 */
[----:B------:R-:W0:Y:S02]  /*9a80*/  LDG.E.U8 R16, desc[UR36][R154.64+0x59] ;  /* 0x000059249a107981 */ /* 0x000e24000c1e1100 */
[----:B0-----:R-:W-:-:S05]  /*9a90*/  PRMT R3, R16, 0x8880, RZ ;  /* 0x0000888010037816 */ /* 0x001fca00000000ff */
[----:B------:R-:W-:-:S07]  /*9aa0*/  IMAD R2, R3, R18, RZ ;  /* 0x0000001203027224 */ /* 0x000fce00078e02ff */
.L_x_381:
[----:B------:R-:W-:Y:S05]  /*9ab0*/  BSYNC B1 ;  /* 0x0000000000017941 */ /* 0x000fea0003800000 */
.L_x_380:
[----:B------:R-:W-:Y:S01]  /*9ac0*/  @!P3 IMAD R71, R71, R17, R2 ;  /* 0x000000114747b224 */ /* 0x000fe200078e0202 */
[----:B------:R-:W-:Y:S04]  /*9ad0*/  BSSY B1, `(.L_x_382) ;  /* 0x0000006000017945 */ /* 0x000fe80003800000 */
[----:B------:R0:W-:Y:S01]  /*9ae0*/  @!P3 STG.E.U8 desc[UR36][R8.64+0x59], R71 ;  /* 0x000059470800b986 */ /* 0x0001e2000c101124 */
[----:B------:R-:W-:Y:S05]  /*9af0*/  @P5 BRA `(.L_x_383) ;  /* 0x00000000000c5947 */ /* 0x000fea0003800000 */
[----:B------:R-:W0:Y:S02]  /*9b00*/  LDG.E.U8 R16, desc[UR36][R14.64+0x60] ;  /* 0x000060240e107981 */ /* 0x000e24000c1e1100 */
[----:B0-----:R-:W-:-:S05]  /*9b10*/  PRMT R3, R16, 0x8880, RZ ;  /* 0x0000888010037816 */ /* 0x001fca00000000ff */
[----:B------:R-:W-:-:S07]  /*9b20*/  IMAD R2, R3, R18, RZ ;  /* 0x0000001203027224 */ /* 0x000fce00078e02ff */
.L_x_383:
[----:B------:R-:W-:Y:S05]  /*9b30*/  BSYNC B1 ;  /* 0x0000000000017941 */ /* 0x000fea0003800000 */
.L_x_382:
[----:B0-----:R-:W-:Y:S01]  /*9b40*/  @!P5 IMAD R3, R72, R17, R2 ;  /* 0x000000114803d224 */ /* 0x001fe200078e0202 */
[----:B------:R-:W-:Y:S04]  /*9b50*/  BSSY B1, `(.L_x_384) ;  /* 0x0000006000017945 */ /* 0x000fe80003800000 */
[----:B------:R0:W-:Y:S01]  /*9b60*/  @!P5 STG.E.U8 desc[UR36][R6.64+0x60], R3 ;  /* 0x000060030600d986 */ /* 0x0001e2000c101124 */
[----:B------:R-:W-:Y:S05]  /*9b70*/  @P6 BRA `(.L_x_385) ;  /* 0x00000000000c6947 */ /* 0x000fea0003800000 */
[----:B------:R-:W0:Y:S02]  /*9b80*/  LDG.E.U8 R16, desc[UR36][R14.64+0x61] ;  /* 0x000061240e107981 */ /* 0x000e24000c1e1100 */
[----:B0-----:R-:W-:-:S05]  /*9b90*/  PRMT R3, R16, 0x8880, RZ ;  /* 0x0000888010037816 */ /* 0x001fca00000000ff */
[----:B------:R-:W-:-:S07]  /*9ba0*/  IMAD R2, R3, R18, RZ ;  /* 0x0000001203027224 */ /* 0x000fce00078e02ff */
.L_x_385:
[----:B------:R-:W-:Y:S05]  /*9bb0*/  BSYNC B1 ;  /* 0x0000000000017941 */ /* 0x000fea0003800000 */
.L_x_384:
[----:B------:R-:W-:Y:S01]  /*9bc0*/  @!P6 IMAD R73, R73, R17, R2 ;  /* 0x000000114949e224 */ /* 0x000fe200078e0202 */
[----:B------:R-:W-:Y:S04]  /*9bd0*/  BSSY B1, `(.L_x_386) ;  /* 0x0000006000017945 */ /* 0x000fe80003800000 */
[----:B------:R0:W-:Y:S01]  /*9be0*/  @!P6 STG.E.U8 desc[UR36][R6.64+0x61], R73 ;  /* 0x000061490600e986 */ /* 0x0001e2000c101124 */
[----:B------:R-:W-:Y:S05]  /*9bf0*/  @P1 BRA `(.L_x_387) ;  /* 0x00000000000c1947 */ /* 0x000fea0003800000 */
[----:B------:R-:W0:Y:S02]  /*9c00*/  LDG.E.U8 R16, desc[UR36][R154.64+0x60] ;  /* 0x000060249a107981 */ /* 0x000e24000c1e1100 */
[----:B0-----:R-:W-:-:S05]  /*9c10*/  PRMT R3, R16, 0x8880, RZ ;  /* 0x0000888010037816 */ /* 0x001fca00000000ff */
[----:B------:R-:W-:-:S07]  /*9c20*/  IMAD R2, R3, R18, RZ ;  /* 0x0000001203027224 */ /* 0x000fce00078e02ff */
.L_x_387:
[----:B------:R-:W-:Y:S05]  /*9c30*/  BSYNC B1 ;  /* 0x0000000000017941 */ /* 0x000fea0003800000 */
.L_x_386:
        /* <DEDUP_REMOVED lines=12> */
.L_x_389:
[----:B------:R-:W-:Y:S05]  /*9d00*/  BSYNC B1 ;  /* 0x0000000000017941 */ /* 0x000fea0003800000 */
.L_x_388:
[----:B------:R-:W-:Y:S01]  /*9d10*/  @!P4 IMAD R75, R75, R17, R2 ;  /* 0x000000114b4bc224 */ /* 0x000fe200078e0202 */
[----:B------:R-:W-:Y:S04]  /*9d20*/  BSSY B1, `(.L_x_390) ;  /* 0x0000006000017945 */ /* 0x000fe80003800000 */
[----:B------:R0:W-:Y:S01]  /*9d30*/  @!P4 STG.E.U8 desc[UR36][R8.64+0x61], R75 ;  /* 0x0000614b0800c986 */ /* 0x0001e2000c101124 */
[----:B------:R-:W-:Y:S05]  /*9d40*/  @P3 BRA `(.L_x_391) ;  /* 0x00000000000c3947 */ /* 0x000fea0003800000 */
[----:B------:R-:W0:Y:S02]  /*9d50*/  LDG.E.U8 R16, desc[UR36][R14.64+0x68] ;  /* 0x000068240e107981 */ /* 0x000e24000c1e1100 */
[----:B0-----:R-:W-:-:S05]  /*9d60*/  PRMT R3, R16, 0x8880, RZ ;  /* 0x0000888010037816 */ /* 0x001fca00000000ff */
[----:B------:R-:W-:-:S07]  /*9d70*/  IMAD R2, R3, R18, RZ ;  /* 0x0000001203027224 */ /* 0x000fce00078e02ff */
.L_x_391:
[----:B------:R-:W-:Y:S05]  /*9d80*/  BSYNC B1 ;  /* 0x0000000000017941 */ /* 0x000fea0003800000 */
.L_x_390:
[----:B0-----:R-:W-:Y:S01]  /*9d90*/  @!P3 IMAD R3, R76, R17, R2 ;  /* 0x000000114c03b224 */ /* 0x001fe200078e0202 */
[----:B------:R-:W-:Y:S04]  /*9da0*/  BSSY B1, `(.L_x_392) ;  /* 0x0000006000017945 */ /* 0x000fe80003800000 */
[----:B------:R0:W-:Y:S01]  /*9db0*/  @!P3 STG.E.U8 desc[UR36][R6.64+0x68], R3 ;  /* 0x000068030600b986 */ /* 0x0001e2000c101124 */
[----:B------:R-:W-:Y:S05]  /*9dc0*/  @P5 BRA `(.L_x_393) ;  /* 0x00000000000c5947 */ /* 0x000fea0003800000 */
[----:B------:R-:W0:Y:S02]  /*9dd0*/  LDG.E.U8 R16, desc[UR36][R14.64+0x69] ;  /* 0x000069240e107981 */ /* 0x000e24000c1e1100 */
[----:B0-----:R-:W-:-:S05]  /*9de0*/  PRMT R3, R16, 0x8880, RZ ;  /* 0x0000888010037816 */ /* 0x001fca00000000ff */
[----:B------:R-:W-:-:S07]  /*9df0*/  IMAD R2, R3, R18, RZ ;  /* 0x0000001203027224 */ /* 0x000fce00078e02ff */
.L_x_393:
[----:B------:R-:W-:Y:S05]  /*9e00*/  BSYNC B1 ;  /* 0x0000000000017941 */ /* 0x000fea0003800000 */
.L_x_392:
[----:B------:R-:W-:Y:S01]  /*9e10*/  @!P5 IMAD R77, R77, R17, R2 ;  /* 0x000000114d4dd224 */ /* 0x000fe200078e0202 */
[----:B------:R-:W-:Y:S04]  /*9e20*/  BSSY B1, `(.L_x_394) ;  /* 0x0000006000017945 */ /* 0x000fe80003800000 */
[----:B------:R0:W-:Y:S01]  /*9e30*/  @!P5 STG.E.U8 desc[UR36][R6.64+0x69], R77 ;  /* 0x0000694d0600d986 */ /* 0x0001e2000c101124 */
[----:B------:R-:W-:Y:S05]  /*9e40*/  @P6 BRA `(.L_x_395) ;  /* 0x00000000000c6947 */ /* 0x000fea0003800000 */
[----:B------:R-:W0:Y:S02]  /*9e50*/  LDG.E.U8 R16, desc[UR36][R154.64+0x68] ;  /* 0x000068249a107981 */ /* 0x000e24000c1e1100 */
[----:B0-----:R-:W-:-:S05]  /*9e60*/  PRMT R3, R16, 0x8880, RZ ;  /* 0x0000888010037816 */ /* 0x001fca00000000ff */
[----:B------:R-:W-:-:S07]  /*9e70*/  IMAD R2, R3, R18, RZ ;  /* 0x0000001203027224 */ /* 0x000fce00078e02ff */
.L_x_395:
[----:B------:R-:W-:Y:S05]  /*9e80*/  BSYNC B1 ;  /* 0x0000000000017941 */ /* 0x000fea0003800000 */
.L_x_394:
[----:B0-----:R-:W-:Y:S01]  /*9e90*/  @!P6 IMAD R3, R78, R17, R2 ;  /* 0x000000114e03e224 */ /* 0x001fe200078e0202 */
[----:B------:R-:W-:Y:S04]  /*9ea0*/  BSSY B1, `(.L_x_396) ;  /* 0x0000006000017945 */ /* 0x000fe80003800000 */
[----:B------:R0:W-:Y:S01]  /*9eb0*/  @!P6 STG.E.U8 desc[UR36][R8.64+0x68], R3 ;  /* 0x000068030800e986 */ /* 0x0001e2000c101124 */
[----:B------:R-:W-:Y:S05]  /*9ec0*/  @P1 BRA `(.L_x_397) ;  /* 0x00000000000c1947 */ /* 0x000fea0003800000 */
[----:B------:R-:W0:Y:S02]  /*9ed0*/  LDG.E.U8 R16, desc[UR36][R154.64+0x69] ;  /* 0x000069249a107981 */ /* 0x000e24000c1e1100 */
[----:B0-----:R-:W-:-:S05]  /*9ee0*/  PRMT R3, R16, 0x8880, RZ ;  /* 0x0000888010037816 */ /* 0x001fca00000000ff */
[----:B------:R-:W-:-:S07]  /*9ef0*/  IMAD R2, R3, R18, RZ ;  /* 0x0000001203027224 */ /* 0x000fce00078e02ff */
.L_x_397:
[----:B------:R-:W-:Y:S05]  /*9f00*/  BSYNC B1 ;  /* 0x0000000000017941 */ /* 0x000fea0003800000 */
.L_x_396:
        /* <DEDUP_REMOVED lines=12> */
.L_x_399:
[----:B------:R-:W-:Y:S05]  /*9fd0*/  BSYNC B1 ;  /* 0x0000000000017941 */ /* 0x000fea0003800000 */
.L_x_398:
[----:B0-----:R-:W-:Y:S01]  /*9fe0*/  @!P4 IMAD R3, R80, R17, R2 ;  /* 0x000000115003c224 */ /* 0x001fe200078e0202 */
[----:B------:R-:W-:Y:S04]  /*9ff0*/  BSSY B1, `(.L_x_400) ;  /* 0x0000006000017945 */ /* 0x000fe80003800000 */
[----:B------:R0:W-:Y:S01]  /*a000*/  @!P4 STG.E.U8 desc[UR36][R6.64+0x70], R3 ;  /* 0x000070030600c986 */ /* 0x0001e2000c101124 */
[----:B------:R-:W-:Y:S05]  /*a010*/  @P3 BRA `(.L_x_401) ;  /* 0x00000000000c3947 */ /* 0x000fea0003800000 */
[----:B------:R-:W0:Y:S02]  /*a020*/  LDG.E.U8 R16, desc[UR36][R14.64+0x71] ;  /* 0x000071240e107981 */ /* 0x000e24000c1e1100 */
[----:B0-----:R-:W-:-:S05]  /*a030*/  PRMT R3, R16, 0x8880, RZ ;  /* 0x0000888010037816 */ /* 0x001fca00000000ff */
[----:B------:R-:W-:-:S07]  /*a040*/  IMAD R2, R3, R18, RZ ;  /* 0x0000001203027224 */ /* 0x000fce00078e02ff */
.L_x_401:
[----:B------:R-:W-:Y:S05]  /*a050*/  BSYNC B1 ;  /* 0x0000000000017941 */ /* 0x000fea0003800000 */
.L_x_400:
[----:B------:R-:W-:Y:S01]  /*a060*/  @!P3 IMAD R81, R81, R17, R2 ;  /* 0x000000115151b224 */ /* 0x000fe200078e0202 */
[----:B------:R-:W-:Y:S04]  /*a070*/  BSSY B1, `(.L_x_402) ;  /* 0x0000006000017945 */ /* 0x000fe80003800000 */
[----:B------:R0:W-:Y:S01]  /*a080*/  @!P3 STG.E.U8 desc[UR36][R6.64+0x71], R81 ;  /* 0x000071510600b986 */ /* 0x0001e2000c101124 */
[----:B------:R-:W-:Y:S05]  /*a090*/  @P5 BRA `(.L_x_403) ;  /* 0x00000000000c5947 */ /* 0x000fea0003800000 */
[----:B------:R-:W0:Y:S02]  /*a0a0*/  LDG.E.U8 R16, desc[UR36][R154.64+0x70] ;  /* 0x000070249a107981 */ /* 0x000e24000c1e1100 */
[----:B0-----:R-:W-:-:S05]  /*a0b0*/  PRMT R3, R16, 0x8880, RZ ;  /* 0x0000888010037816 */ /* 0x001fca00000000ff */
[----:B------:R-:W-:-:S07]  /*a0c0*/  IMAD R2, R3, R18, RZ ;  /* 0x0000001203027224 */ /* 0x000fce00078e02ff */
.L_x_403:
[----:B------:R-:W-:Y:S05]  /*a0d0*/  BSYNC B1 ;  /* 0x0000000000017941 */ /* 0x000fea0003800000 */
.L_x_402:
[----:B0-----:R-:W-:Y:S01]  /*a0e0*/  @!P5 IMAD R3, R82, R17, R2 ;  /* 0x000000115203d224 */ /* 0x001fe200078e0202 */
[----:B------:R-:W-:Y:S04]  /*a0f0*/  BSSY B1, `(.L_x_404) ;  /* 0x0000006000017945 */ /* 0x000fe80003800000 */
[----:B------:R0:W-:Y:S01]  /*a100*/  @!P5 STG.E.U8 desc[UR36][R8.64+0x70], R3 ;  /* 0x000070030800d986 */ /* 0x0001e2000c101124 */
[----:B------:R-:W-:Y:S05]  /*a110*/  @P6 BRA `(.L_x_405) ;  /* 0x00000000000c6947 */ /* 0x000fea0003800000 */
[----:B------:R-:W0:Y:S02]  /*a120*/  LDG.E.U8 R16, desc[UR36][R154.64+0x71] ;  /* 0x000071249a107981 */ /* 0x000e24000c1e1100 */
[----:B0-----:R-:W-:-:S05]  /*a130*/  PRMT R3, R16, 0x8880, RZ ;  /* 0x0000888010037816 */ /* 0x001fca00000000ff */
[----:B------:R-:W-:-:S07]  /*a140*/  IMAD R2, R3, R18, RZ ;  /* 0x0000001203027224 */ /* 0x000fce00078e02ff */
.L_x_405:
[----:B------:R-:W-:Y:S05]  /*a150*/  BSYNC B1 ;  /* 0x0000000000017941 */ /* 0x000fea0003800000 */
.L_x_404:
[----:B------:R-:W-:Y:S01]  /*a160*/  @!P6 IMAD R83, R83, R17, R2 ;  /* 0x000000115353e224 */ /* 0x000fe200078e0202 */
[----:B------:R-:W-:Y:S04]  /*a170*/  BSSY B1, `(.L_x_406) ;  /* 0x0000006000017945 */ /* 0x000fe80003800000 */
[----:B------:R0:W-:Y:S01]  /*a180*/  @!P6 STG.E.U8 desc[UR36][R8.64+0x71], R83 ;  /* 0x000071530800e986 */ /* 0x0001e2000c101124 */
[----:B------:R-:W-:Y:S05]  /*a190*/  @P1 BRA `(.L_x_407) ;  /* 0x00000000000c1947 */ /* 0x000fea0003800000 */
[----:B------:R-:W0:Y:S02]  /*a1a0*/  LDG.E.U8 R16, desc[UR36][R14.64+0x78] ;  /* 0x000078240e107981 */ /* 0x000e24000c1e1100 */
[----:B0-----:R-:W-:-:S05]  /*a1b0*/  PRMT R3, R16, 0x8880, RZ ;  /* 0x0000888010037816 */ /* 0x001fca00000000ff */
[----:B------:R-:W-:-:S07]  /*a1c0*/  IMAD R2, R3, R18, RZ ;  /* 0x0000001203027224 */ /* 0x000fce00078e02ff */
.L_x_407:
[----:B------:R-:W-:Y:S05]  /*a1d0*/  BSYNC B1 ;  /* 0x0000000000017941 */ /* 0x000fea0003800000 */
.L_x_406:
        /* <DEDUP_REMOVED lines=12> */
.L_x_409:
[----:B------:R-:W-:Y:S05]  /*a2a0*/  BSYNC B1 ;  /* 0x0000000000017941 */ /* 0x000fea0003800000 */
.L_x_408:
[----:B------:R-:W-:Y:S01]  /*a2b0*/  @!P4 IMAD R85, R85, R17, R2 ;  /* 0x000000115555c224 */ /* 0x000fe200078e0202 */
[----:B------:R-:W-:Y:S04]  /*a2c0*/  BSSY B1, `(.L_x_410) ;  /* 0x0000006000017945 */ /* 0x000fe80003800000 */
[----:B------:R0:W-:Y:S01]  /*a2d0*/  @!P4 STG.E.U8 desc[UR36][R6.64+0x79], R85 ;  /* 0x000079550600c986 */ /* 0x0001e2000c101124 */
[----:B------:R-:W-:Y:S05]  /*a2e0*/  @P3 BRA `(.L_x_411) ;  /* 0x00000000000c3947 */ /* 0x000fea0003800000 */
[----:B------:R-:W0:Y:S02]  /*a2f0*/  LDG.E.U8 R16, desc[UR36][R154.64+0x78] ;  /* 0x000078249a107981 */ /* 0x000e24000c1e1100 */
[----:B0-----:R-:W-:-:S05]  /*a300*/  PRMT R3, R16, 0x8880, RZ ;  /* 0x0000888010037816 */ /* 0x001fca00000000ff */
[----:B------:R-:W-:-:S07]  /*a310*/  IMAD R2, R3, R18, RZ ;  /* 0x0000001203027224 */ /* 0x000fce00078e02ff */
.L_x_411:
[----:B------:R-:W-:Y:S05]  /*a320*/  BSYNC B1 ;  /* 0x0000000000017941 */ /* 0x000fea0003800000 */
.L_x_410:
[----:B0-----:R-:W-:Y:S01]  /*a330*/  @!P3 IMAD R3, R86, R17, R2 ;  /* 0x000000115603b224 */ /* 0x001fe200078e0202 */
[----:B------:R-:W-:Y:S04]  /*a340*/  BSSY B1, `(.L_x_412) ;  /* 0x0000006000017945 */ /* 0x000fe80003800000 */
[----:B------:R0:W-:Y:S01]  /*a350*/  @!P3 STG.E.U8 desc[UR36][R8.64+0x78], R3 ;  /* 0x000078030800b986 */ /* 0x0001e2000c101124 */
[----:B------:R-:W-:Y:S05]  /*a360*/  @P5 BRA `(.L_x_413) ;  /* 0x00000000000c5947 */ /* 0x000fea0003800000 */
[----:B------:R-:W0:Y:S02]  /*a370*/  LDG.E.U8 R16, desc[UR36][R154.64+0x79] ;  /* 0x000079249a107981 */ /* 0x000e24000c1e1100 */
[----:B0-----:R-:W-:-:S05]  /*a380*/  PRMT R3, R16, 0x8880, RZ ;  /* 0x0000888010037816 */ /* 0x001fca00000000ff */
[----:B------:R-:W-:-:S07]  /*a390*/  IMAD R2, R3, R18, RZ ;  /* 0x0000001203027224 */ /* 0x000fce00078e02ff */
.L_x_413:
[----:B------:R-:W-:Y:S05]  /*a3a0*/  BSYNC B1 ;  /* 0x0000000000017941 */ /* 0x000fea0003800000 */
.L_x_412:
[----:B------:R-:W-:Y:S01]  /*a3b0*/  @!P5 IMAD R87, R87, R17, R2 ;  /* 0x000000115757d224 */ /* 0x000fe200078e0202 */
[----:B------:R-:W-:Y:S04]  /*a3c0*/  BSSY B1, `(.L_x_414) ;  /* 0x0000006000017945 */ /* 0x000fe80003800000 */
[----:B------:R0:W-:Y:S01]  /*a3d0*/  @!P5 STG.E.U8 desc[UR36][R8.64+0x79], R87 ;  /* 0x000079570800d986 */ /* 0x0001e2000c101124 */
[----:B------:R-:W-:Y:S05]  /*a3e0*/  @P6 BRA `(.L_x_415) ;  /* 0x00000000000c6947 */ /* 0x000fea0003800000 */
[----:B------:R-:W0:Y:S02]  /*a3f0*/  LDG.E.U8 R16, desc[UR36][R14.64+0x80] ;  /* 0x000080240e107981 */ /* 0x000e24000c1e1100 */
[----:B0-----:R-:W-:-:S05]  /*a400*/  PRMT R3, R16, 0x8880, RZ ;  /* 0x0000888010037816 */ /* 0x001fca00000000ff */
[----:B------:R-:W-:-:S07]  /*a410*/  IMAD R2, R3, R18, RZ ;  /* 0x0000001203027224 */ /* 0x000fce00078e02ff */
.L_x_415:
[----:B------:R-:W-:Y:S05]  /*a420*/  BSYNC B1 ;  /* 0x0000000000017941 */ /* 0x000fea0003800000 */
.L_x_414:
[----:B0-----:R-:W-:Y:S01]  /*a430*/  @!P6 IMAD R3, R88, R17, R2 ;  /* 0x000000115803e224 */ /* 0x001fe200078e0202 */
[----:B------:R-:W-:Y:S04]  /*a440*/  BSSY B1, `(.L_x_416) ;  /* 0x0000006000017945 */ /* 0x000fe80003800000 */
[----:B------:R0:W-:Y:S01]  /*a450*/  @!P6 STG.E.U8 desc[UR36][R6.64+0x80], R3 ;  /* 0x000080030600e986 */ /* 0x0001e2000c101124 */
[----:B------:R-:W-:Y:S05]  /*a460*/  @P1 BRA `(.L_x_417) ;  /* 0x00000000000c1947 */ /* 0x000fea0003800000 */
[----:B------:R-:W0:Y:S02]  /*a470*/  LDG.E.U8 R16, desc[UR36][R14.64+0x81] ;  /* 0x000081240e107981 */ /* 0x000e24000c1e1100 */
[----:B0-----:R-:W-:-:S05]  /*a480*/  PRMT R3, R16, 0x8880, RZ ;  /* 0x0000888010037816 */ /* 0x001fca00000000ff */
[----:B------:R-:W-:-:S07]  /*a490*/  IMAD R2, R3, R18, RZ ;  /* 0x0000001203027224 */ /* 0x000fce00078e02ff */
.L_x_417:
[----:B------:R-:W-:Y:S05]  /*a4a0*/  BSYNC B1 ;  /* 0x0000000000017941 */ /* 0x000fea0003800000 */
.L_x_416:
        /* <DEDUP_REMOVED lines=12> */
.L_x_419:
[----:B------:R-:W-:Y:S05]  /*a570*/  BSYNC B1 ;  /* 0x0000000000017941 */ /* 0x000fea0003800000 */
.L_x_418:
[----:B0-----:R-:W-:Y:S01]  /*a580*/  @!P4 IMAD R3, R90, R17, R2 ;  /* 0x000000115a03c224 */ /* 0x001fe200078e0202 */
[----:B------:R-:W-:Y:S04]  /*a590*/  BSSY B1, `(.L_x_420) ;  /* 0x0000006000017945 */ /* 0x000fe80003800000 */
[----:B------:R0:W-:Y:S01]  /*a5a0*/  @!P4 STG.E.U8 desc[UR36][R8.64+0x80], R3 ;  /* 0x000080030800c986 */ /* 0x0001e2000c101124 */
[----:B------:R-:W-:Y:S05]  /*a5b0*/  @P3 BRA `(.L_x_421) ;  /* 0x00000000000c3947 */ /* 0x000fea0003800000 */
[----:B------:R-:W0:Y:S02]  /*a5c0*/  LDG.E.U8 R16, desc[UR36][R154.64+0x81] ;  /* 0x000081249a107981 */ /* 0x000e24000c1e1100 */
[----:B0-----:R-:W-:-:S05]  /*a5d0*/  PRMT R3, R16, 0x8880, RZ ;  /* 0x0000888010037816 */ /* 0x001fca00000000ff */
[----:B------:R-:W-:-:S07]  /*a5e0*/  IMAD R2, R3, R18, RZ ;  /* 0x0000001203027224 */ /* 0x000fce00078e02ff */
.L_x_421:
[----:B------:R-:W-:Y:S05]  /*a5f0*/  BSYNC B1 ;  /* 0x0000000000017941 */ /* 0x000fea0003800000 */
.L_x_420:
[----:B------:R-:W-:Y:S01]  /*a600*/  @!P3 IMAD R91, R91, R17, R2 ;  /* 0x000000115b5bb224 */ /* 0x000fe200078e0202 */
[----:B------:R-:W-:Y:S04]  /*a610*/  BSSY B1, `(.L_x_422) ;  /* 0x0000006000017945 */ /* 0x000fe80003800000 */
[----:B------:R0:W-:Y:S01]  /*a620*/  @!P3 STG.E.U8 desc[UR36][R8.64+0x81], R91 ;  /* 0x0000815b0800b986 */ /* 0x0001e2000c101124 */
[----:B------:R-:W-:Y:S05]  /*a630*/  @P5 BRA `(.L_x_423) ;  /* 0x00000000000c5947 */ /* 0x000fea0003800000 */
[----:B------:R-:W0:Y:S02]  /*a640*/  LDG.E.U8 R16, desc[UR36][R14.64+0x88] ;  /* 0x000088240e107981 */ /* 0x000e24000c1e1100 */
[----:B0-----:R-:W-:-:S05]  /*a650*/  PRMT R3, R16, 0x8880, RZ ;  /* 0x0000888010037816 */ /* 0x001fca00000000ff */
[----:B------:R-:W-:-:S07]  /*a660*/  IMAD R2, R3, R18, RZ ;  /* 0x0000001203027224 */ /* 0x000fce00078e02ff */
.L_x_423:
[----:B------:R-:W-:Y:S05]  /*a670*/  BSYNC B1 ;  /* 0x0000000000017941 */ /* 0x000fea0003800000 */
.L_x_422:
[----:B0-----:R-:W-:Y:S01]  /*a680*/  @!P5 IMAD R3, R92, R17, R2 ;  /* 0x000000115c03d224 */ /* 0x001fe200078e0202 */
[----:B------:R-:W-:Y:S04]  /*a690*/  BSSY B1, `(.L_x_424) ;  /* 0x0000006000017945 */ /* 0x000fe80003800000 */
[----:B------:R0:W-:Y:S01]  /*a6a0*/  @!P5 STG.E.U8 desc[UR36][R6.64+0x88], R3 ;  /* 0x000088030600d986 */ /* 0x0001e2000c101124 */
[----:B------:R-:W-:Y:S05]  /*a6b0*/  @P6 BRA `(.L_x_425) ;  /* 0x00000000000c6947 */ /* 0x000fea0003800000 */
[----:B------:R-:W0:Y:S02]  /*a6c0*/  LDG.E.U8 R16, desc[UR36][R14.64+0x89] ;  /* 0x000089240e107981 */ /* 0x000e24000c1e1100 */
[----:B0-----:R-:W-:-:S05]  /*a6d0*/  PRMT R3, R16, 0x8880, RZ ;  /* 0x0000888010037816 */ /* 0x001fca00000000ff */
[----:B------:R-:W-:-:S07]  /*a6e0*/  IMAD R2, R3, R18, RZ ;  /* 0x0000001203027224 */ /* 0x000fce00078e02ff */
.L_x_425:
[----:B------:R-:W-:Y:S05]  /*a6f0*/  BSYNC B1 ;  /* 0x0000000000017941 */ /* 0x000fea0003800000 */
.L_x_424:
[----:B------:R-:W-:Y:S01]  /*a700*/  @!P6 IMAD R93, R93, R17, R2 ;  /* 0x000000115d5de224 */ /* 0x000fe200078e0202 */
[----:B------:R-:W-:Y:S04]  /*a710*/  BSSY B1, `(.L_x_426) ;  /* 0x0000006000017945 */ /* 0x000fe80003800000 */
[----:B------:R0:W-:Y:S01]  /*a720*/  @!P6 STG.E.U8 desc[UR36][R6.64+0x89], R93 ;  /* 0x0000895d0600e986 */ /* 0x0001e2000c101124 */
[----:B------:R-:W-:Y:S05]  /*a730*/  @P1 BRA `(.L_x_427) ;  /* 0x00000000000c1947 */ /* 0x000fea0003800000 */
[----:B------:R-:W0:Y:S02]  /*a740*/  LDG.E.U8 R16, desc[UR36][R154.64+0x88] ;  /* 0x000088249a107981 */ /* 0x000e24000c1e1100 */
[----:B0-----:R-:W-:-:S05]  /*a750*/  PRMT R3, R16, 0x8880, RZ ;  /* 0x0000888010037816 */ /* 0x001fca00000000ff */
[----:B------:R-:W-:-:S07]  /*a760*/  IMAD R2, R3, R18, RZ ;  /* 0x0000001203027224 */ /* 0x000fce00078e02ff */
.L_x_427:
[----:B------:R-:W-:Y:S05]  /*a770*/  BSYNC B1 ;  /* 0x0000000000017941 */ /* 0x000fea0003800000 */
.L_x_426:
        /* <DEDUP_REMOVED lines=12> */
.L_x_429:
[----:B------:R-:W-:Y:S05]  /*a840*/  BSYNC B1 ;  /* 0x0000000000017941 */ /* 0x000fea0003800000 */
.L_x_428:
[----:B------:R-:W-:Y:S01]  /*a850*/  @!P4 IMAD R95, R95, R17, R2 ;  /* 0x000000115f5fc224 */ /* 0x000fe200078e0202 */
[----:B------:R-:W-:Y:S04]  /*a860*/  BSSY B1, `(.L_x_430) ;  /* 0x0000006000017945 */ /* 0x000fe80003800000 */
[----:B------:R0:W-:Y:S01]  /*a870*/  @!P4 STG.E.U8 desc[UR36][R8.64+0x89], R95 ;  /* 0x0000895f0800c986 */ /* 0x0001e2000c101124 */
[----:B------:R-:W-:Y:S05]  /*a880*/  @P3 BRA `(.L_x_431) ;  /* 0x00000000000c3947 */ /* 0x000fea0003800000 */
[----:B------:R-:W0:Y:S02]  /*a890*/  LDG.E.U8 R16, desc[UR36][R14.64+0x90] ;  /* 0x000090240e107981 */ /* 0x000e24000c1e1100 */
[----:B0-----:R-:W-:-:S05]  /*a8a0*/  PRMT R3, R16, 0x8880, RZ ;  /* 0x0000888010037816 */ /* 0x001fca00000000ff */
[----:B------:R-:W-:-:S07]  /*a8b0*/  IMAD R2, R3, R18, RZ ;  /* 0x0000001203027224 */ /* 0x000fce00078e02ff */
.L_x_431:
[----:B------:R-:W-:Y:S05]  /*a8c0*/  BSYNC B1 ;  /* 0x0000000000017941 */ /* 0x000fea0003800000 */
.L_x_430:
[----:B0-----:R-:W-:Y:S01]  /*a8d0*/  @!P3 IMAD R3, R96, R17, R2 ;  /* 0x000000116003b224 */ /* 0x001fe200078e0202 */
[----:B------:R-:W-:Y:S04]  /*a8e0*/  BSSY B1, `(.L_x_432) ;  /* 0x0000006000017945 */ /* 0x000fe80003800000 */
[----:B------:R0:W-:Y:S01]  /*a8f0*/  @!P3 STG.E.U8 desc[UR36][R6.64+0x90], R3 ;  /* 0x000090030600b986 */ /* 0x0001e2000c101124 */
[----:B------:R-:W-:Y:S05]  /*a900*/  @P5 BRA `(.L_x_433) ;  /* 0x00000000000c5947 */ /* 0x000fea0003800000 */
[----:B------:R-:W0:Y:S02]  /*a910*/  LDG.E.U8 R16, desc[UR36][R14.64+0x91] ;  /* 0x000091240e107981 */ /* 0x000e24000c1e1100 */
[----:B0-----:R-:W-:-:S05]  /*a920*/  PRMT R3, R16, 0x8880, RZ ;  /* 0x0000888010037816 */ /* 0x001fca00000000ff */
[----:B------:R-:W-:-:S07]  /*a930*/  IMAD R2, R3, R18, RZ ;  /* 0x0000001203027224 */ /* 0x000fce00078e02ff */
.L_x_433:
[----:B------:R-:W-:Y:S05]  /*a940*/  BSYNC B1 ;  /* 0x0000000000017941 */ /* 0x000fea0003800000 */
.L_x_432:
[----:B------:R-:W-:Y:S01]  /*a950*/  @!P5 IMAD R97, R97, R17, R2 ;  /* 0x000000116161d224 */ /* 0x000fe200078e0202 */
[----:B------:R-:W-:Y:S04]  /*a960*/  BSSY B1, `(.L_x_434) ;  /* 0x0000006000017945 */ /* 0x000fe80003800000 */
[----:B------:R0:W-:Y:S01]  /*a970*/  @!P5 STG.E.U8 desc[UR36][R6.64+0x91], R97 ;  /* 0x000091610600d986 */ /* 0x0001e2000c101124 */
[----:B------:R-:W-:Y:S05]  /*a980*/  @P6 BRA `(.L_x_435) ;  /* 0x00000000000c6947 */ /* 0x000fea0003800000 */
[----:B------:R-:W0:Y:S02]  /*a990*/  LDG.E.U8 R16, desc[UR36][R154.64+0x90] ;  /* 0x000090249a107981 */ /* 0x000e24000c1e1100 */
[----:B0-----:R-:W-:-:S05]  /*a9a0*/  PRMT R3, R16, 0x8880, RZ ;  /* 0x0000888010037816 */ /* 0x001fca00000000ff */
[----:B------:R-:W-:-:S07]  /*a9b0*/  IMAD R2, R3, R18, RZ ;  /* 0x0000001203027224 */ /* 0x000fce00078e02ff */
.L_x_435:
[----:B------:R-:W-:Y:S05]  /*a9c0*/  BSYNC B1 ;  /* 0x0000000000017941 */ /* 0x000fea0003800000 */
.L_x_434:
[----:B0-----:R-:W-:Y:S01]  /*a9d0*/  @!P6 IMAD R3, R98, R17, R2 ;  /* 0x000000116203e224 */ /* 0x001fe200078e0202 */
[----:B------:R-:W-:Y:S04]  /*a9e0*/  BSSY B1, `(.L_x_436) ;  /* 0x0000006000017945 */ /* 0x000fe80003800000 */
[----:B------:R0:W-:Y:S01]  /*a9f0*/  @!P6 STG.E.U8 desc[UR36][R8.64+0x90], R3 ;  /* 0x000090030800e986 */ /* 0x0001e2000c101124 */
[----:B------:R-:W-:Y:S05]  /*aa00*/  @P1 BRA `(.L_x_437) ;  /* 0x00000000000c1947 */ /* 0x000fea0003800000 */
[----:B------:R-:W0:Y:S02]  /*aa10*/  LDG.E.U8 R16, desc[UR36][R154.64+0x91] ;  /* 0x000091249a107981 */ /* 0x000e24000c1e1100 */
[----:B0-----:R-:W-:-:S05]  /*aa20*/  PRMT R3, R16, 0x8880, RZ ;  /* 0x0000888010037816 */ /* 0x001fca00000000ff */
[----:B------:R-:W-:-:S07]  /*aa30*/  IMAD R2, R3, R18, RZ ;  /* 0x0000001203027224 */ /* 0x000fce00078e02ff */
.L_x_437:
[----:B------:R-:W-:Y:S05]  /*aa40*/  BSYNC B1 ;  /* 0x0000000000017941 */ /* 0x000fea0003800000 */
.L_x_436:
        /* <DEDUP_REMOVED lines=12> */
.L_x_439:
[----:B------:R-:W-:Y:S05]  /*ab10*/  BSYNC B1 ;  /* 0x0000000000017941 */ /* 0x000fea0003800000 */
.L_x_438:
[----:B0-----:R-:W-:Y:S01]  /*ab20*/  @!P4 IMAD R3, R100, R17, R2 ;  /* 0x000000116403c224 */ /* 0x001fe200078e0202 */
[----:B------:R-:W-:Y:S04]  /*ab30*/  BSSY B1, `(.L_x_440) ;  /* 0x0000006000017945 */ /* 0x000fe80003800000 */
[----:B------:R0:W-:Y:S01]  /*ab40*/  @!P4 STG.E.U8 desc[UR36][R6.64+0x98], R3 ;  /* 0x000098030600c986 */ /* 0x0001e2000c101124 */
[----:B------:R-:W-:Y:S05]  /*ab50*/  @P3 BRA `(.L_x_441) ;  /* 0x00000000000c3947 */ /* 0x000fea0003800000 */
[----:B------:R-:W0:Y:S02]  /*ab60*/  LDG.E.U8 R16, desc[UR36][R14.64+0x99] ;  /* 0x000099240e107981 */ /* 0x000e24000c1e1100 */
[----:B0-----:R-:W-:-:S05]  /*ab70*/  PRMT R3, R16, 0x8880, RZ ;  /* 0x0000888010037816 */ /* 0x001fca00000000ff */
[----:B------:R-:W-:-:S07]  /*ab80*/  IMAD R2, R3, R18, RZ ;  /* 0x0000001203027224 */ /* 0x000fce00078e02ff */
.L_x_441:
[----:B------:R-:W-:Y:S05]  /*ab90*/  BSYNC B1 ;  /* 0x0000000000017941 */ /* 0x000fea0003800000 */
.L_x_440:
[----:B------:R-:W-:Y:S01]  /*aba0*/  @!P3 IMAD R101, R101, R17, R2 ;  /* 0x000000116565b224 */ /* 0x000fe200078e0202 */
[----:B------:R-:W-:Y:S04]  /*abb0*/  BSSY B1, `(.L_x_442) ;  /* 0x0000006000017945 */ /* 0x000fe80003800000 */
[----:B------:R0:W-:Y:S01]  /*abc0*/  @!P3 STG.E.U8 desc[UR36][R6.64+0x99], R101 ;  /* 0x000099650600b986 */ /* 0x0001e2000c101124 */
[----:B------:R-:W-:Y:S05]  /*abd0*/  @P5 BRA `(.L_x_443) ;  /* 0x00000000000c5947 */ /* 0x000fea0003800000 */
[----:B------:R-:W0:Y:S02]  /*abe0*/  LDG.E.U8 R16, desc[UR36][R154.64+0x98] ;  /* 0x000098249a107981 */ /* 0x000e24000c1e1100 */
[----:B0-----:R-:W-:-:S05]  /*abf0*/  PRMT R3, R16, 0x8880, RZ ;  /* 0x0000888010037816 */ /* 0x001fca00000000ff */
[----:B------:R-:W-:-:S07]  /*ac00*/  IMAD R2, R3, R18, RZ ;  /* 0x0000001203027224 */ /* 0x000fce00078e02ff */
.L_x_443:
[----:B------:R-:W-:Y:S05]  /*ac10*/  BSYNC B1 ;  /* 0x0000000000017941 */ /* 0x000fea0003800000 */
.L_x_442:
[----:B0-----:R-:W-:Y:S01]  /*ac20*/  @!P5 IMAD R3, R102, R17, R2 ;  /* 0x000000116603d224 */ /* 0x001fe200078e0202 */
[----:B------:R-:W-:Y:S04]  /*ac30*/  BSSY B1, `(.L_x_444) ;  /* 0x0000006000017945 */ /* 0x000fe80003800000 */
[----:B------:R0:W-:Y:S01]  /*ac40*/  @!P5 STG.E.U8 desc[UR36][R8.64+0x98], R3 ;  /* 0x000098030800d986 */ /* 0x0001e2000c101124 */
[----:B------:R-:W-:Y:S05]  /*ac50*/  @P6 BRA `(.L_x_445) ;  /* 0x00000000000c6947 */ /* 0x000fea0003800000 */
[----:B------:R-:W0:Y:S02]  /*ac60*/  LDG.E.U8 R16, desc[UR36][R154.64+0x99] ;  /* 0x000099249a107981 */ /* 0x000e24000c1e1100 */
[----:B0-----:R-:W-:-:S05]  /*ac70*/  PRMT R3, R16, 0x8880, RZ ;  /* 0x0000888010037816 */ /* 0x001fca00000000ff */
[----:B------:R-:W-:-:S07]  /*ac80*/  IMAD R2, R3, R18, RZ ;  /* 0x0000001203027224 */ /* 0x000fce00078e02ff */
.L_x_445:
[----:B------:R-:W-:Y:S05]  /*ac90*/  BSYNC B1 ;  /* 0x0000000000017941 */ /* 0x000fea0003800000 */
.L_x_444:
[----:B------:R-:W-:Y:S01]  /*aca0*/  @!P6 IMAD R103, R103, R17, R2 ;  /* 0x000000116767e224 */ /* 0x000fe200078e0202 */
[----:B------:R-:W-:Y:S04]  /*acb0*/  BSSY B1, `(.L_x_446) ;  /* 0x0000006000017945 */ /* 0x000fe80003800000 */
[----:B------:R0:W-:Y:S01]  /*acc0*/  @!P6 STG.E.U8 desc[UR36][R8.64+0x99], R103 ;  /* 0x000099670800e986 */ /* 0x0001e2000c101124 */
[----:B------:R-:W-:Y:S05]  /*acd0*/  @P1 BRA `(.L_x_447) ;  /* 0x00000000000c1947 */ /* 0x000fea0003800000 */
[----:B------:R-:W0:Y:S02]  /*ace0*/  LDG.E.U8 R16, desc[UR36][R14.64+0xa0] ;  /* 0x0000a0240e107981 */ /* 0x000e24000c1e1100 */
[----:B0-----:R-:W-:-:S05]  /*acf0*/  PRMT R3, R16, 0x8880, RZ ;  /* 0x0000888010037816 */ /* 0x001fca00000000ff */
[----:B------:R-:W-:-:S07]  /*ad00*/  IMAD R2, R3, R18, RZ ;  /* 0x0000001203027224 */ /* 0x000fce00078e02ff */
.L_x_447:
[----:B------:R-:W-:Y:S05]  /*ad10*/  BSYNC B1 ;  /* 0x0000000000017941 */ /* 0x000fea0003800000 */
.L_x_446:
        /* <DEDUP_REMOVED lines=12> */
.L_x_449:
[----:B------:R-:W-:Y:S05]  /*ade0*/  BSYNC B1 ;  /* 0x0000000000017941 */ /* 0x000fea0003800000 */
.L_x_448:
[----:B------:R-:W-:Y:S01]  /*adf0*/  @!P4 IMAD R105, R105, R17, R2 ;  /* 0x000000116969c224 */ /* 0x000fe200078e0202 */
[----:B------:R-:W-:Y:S04]  /*ae00*/  BSSY B1, `(.L_x_450) ;  /* 0x0000006000017945 */ /* 0x000fe80003800000 */
[----:B------:R0:W-:Y:S01]  /*ae10*/  @!P4 STG.E.U8 desc[UR36][R6.64+0xa1], R105 ;  /* 0x0000a1690600c986 */ /* 0x0001e2000c101124 */
[----:B------:R-:W-:Y:S05]  /*ae20*/  @P3 BRA `(.L_x_451) ;  /* 0x00000000000c3947 */ /* 0x000fea0003800000 */
[----:B------:R-:W0:Y:S02]  /*ae30*/  LDG.E.U8 R16, desc[UR36][R154.64+0xa0] ;  /* 0x0000a0249a107981 */ /* 0x000e24000c1e1100 */
[----:B0-----:R-:W-:-:S05]  /*ae40*/  PRMT R3, R16, 0x8880, RZ ;  /* 0x0000888010037816 */ /* 0x001fca00000000ff */
[----:B------:R-:W-:-:S07]  /*ae50*/  IMAD R2, R3, R18, RZ ;  /* 0x0000001203027224 */ /* 0x000fce00078e02ff */
.L_x_451:
[----:B------:R-:W-:Y:S05]  /*ae60*/  BSYNC B1 ;  /* 0x0000000000017941 */ /* 0x000fea0003800000 */
.L_x_450:
[----:B0-----:R-:W-:Y:S01]  /*ae70*/  @!P3 IMAD R3, R106, R17, R2 ;  /* 0x000000116a03b224 */ /* 0x001fe200078e0202 */
[----:B------:R-:W-:Y:S04]  /*ae80*/  BSSY B1, `(.L_x_452) ;  /* 0x0000006000017945 */ /* 0x000fe80003800000 */
[----:B------:R0:W-:Y:S01]  /*ae90*/  @!P3 STG.E.U8 desc[UR36][R8.64+0xa0], R3 ;  /* 0x0000a0030800b986 */ /* 0x0001e2000c101124 */
[----:B------:R-:W-:Y:S05]  /*aea0*/  @P5 BRA `(.L_x_453) ;  /* 0x00000000000c5947 */ /* 0x000fea0003800000 */
[----:B------:R-:W0:Y:S02]  /*aeb0*/  LDG.E.U8 R16, desc[UR36][R154.64+0xa1] ;  /* 0x0000a1249a107981 */ /* 0x000e24000c1e1100 */
[----:B0-----:R-:W-:-:S05]  /*aec0*/  PRMT R3, R16, 0x8880, RZ ;  /* 0x0000888010037816 */ /* 0x001fca00000000ff */
[----:B------:R-:W-:-:S07]  /*aed0*/  IMAD R2, R3, R18, RZ ;  /* 0x0000001203027224 */ /* 0x000fce00078e02ff */
.L_x_453:
[----:B------:R-:W-:Y:S05]  /*aee0*/  BSYNC B1 ;  /* 0x0000000000017941 */ /* 0x000fea0003800000 */
.L_x_452:
[----:B------:R-:W-:Y:S01]  /*aef0*/  @!P5 IMAD R107, R107, R17, R2 ;  /* 0x000000116b6bd224 */ /* 0x000fe200078e0202 */
[----:B------:R-:W-:Y:S04]  /*af00*/  BSSY B1, `(.L_x_454) ;  /* 0x0000006000017945 */ /* 0x000fe80003800000 */
[----:B------:R0:W-:Y:S01]  /*af10*/  @!P5 STG.E.U8 desc[UR36][R8.64+0xa1], R107 ;  /* 0x0000a16b0800d986 */ /* 0x0001e2000c101124 */
[----:B------:R-:W-:Y:S05]  /*af20*/  @P6 BRA `(.L_x_455) ;  /* 0x00000000000c6947 */ /* 0x000fea0003800000 */
[----:B------:R-:W0:Y:S02]  /*af30*/  LDG.E.U8 R16, desc[UR36][R14.64+0xa8] ;  /* 0x0000a8240e107981 */ /* 0x000e24000c1e1100 */
[----:B0-----:R-:W-:-:S05]  /*af40*/  PRMT R3, R16, 0x8880, RZ ;  /* 0x0000888010037816 */ /* 0x001fca00000000ff */
[----:B------:R-:W-:-:S07]  /*af50*/  IMAD R2, R3, R18, RZ ;  /* 0x0000001203027224 */ /* 0x000fce00078e02ff */
.L_x_455:
[----:B------:R-:W-:Y:S05]  /*af60*/  BSYNC B1 ;  /* 0x0000000000017941 */ /* 0x000fea0003800000 */
.L_x_454:
[----:B0-----:R-:W-:Y:S01]  /*af70*/  @!P6 IMAD R3, R108, R17, R2 ;  /* 0x000000116c03e224 */ /* 0x001fe200078e0202 */
[----:B------:R-:W-:Y:S04]  /*af80*/  BSSY B1, `(.L_x_456) ;  /* 0x0000006000017945 */ /* 0x000fe80003800000 */
[----:B------:R0:W-:Y:S01]  /*af90*/  @!P6 STG.E.U8 desc[UR36][R6.64+0xa8], R3 ;  /* 0x0000a8030600e986 */ /* 0x0001e2000c101124 */
[----:B------:R-:W-:Y:S05]  /*afa0*/  @P1 BRA `(.L_x_457) ;  /* 0x00000000000c1947 */ /* 0x000fea0003800000 */
[----:B------:R-:W0:Y:S02]  /*afb0*/  LDG.E.U8 R16, desc[UR36][R14.64+0xa9] ;  /* 0x0000a9240e107981 */ /* 0x000e24000c1e1100 */
[----:B0-----:R-:W-:-:S05]  /*afc0*/  PRMT R3, R16, 0x8880, RZ ;  /* 0x0000888010037816 */ /* 0x001fca00000000ff */
[----:B------:R-:W-:-:S07]  /*afd0*/  IMAD R2, R3, R18, RZ ;  /* 0x0000001203027224 */ /* 0x000fce00078e02ff */
.L_x_457:
[----:B------:R-:W-:Y:S05]  /*afe0*/  BSYNC B1 ;  /* 0x0000000000017941 */ /* 0x000fea0003800000 */
.L_x_456:
        /* <DEDUP_REMOVED lines=12> */
.L_x_459:
[----:B------:R-:W-:Y:S05]  /*b0b0*/  BSYNC B1 ;  /* 0x0000000000017941 */ /* 0x000fea0003800000 */
.L_x_458:
[----:B0-----:R-:W-:Y:S01]  /*b0c0*/  @!P4 IMAD R3, R110, R17, R2 ;  /* 0x000000116e03c224 */ /* 0x001fe200078e0202 */
[----:B------:R-:W-:Y:S04]  /*b0d0*/  BSSY B1, `(.L_x_460) ;  /* 0x0000006000017945 */ /* 0x000fe80003800000 */
[----:B------:R0:W-:Y:S01]  /*b0e0*/  @!P4 STG.E.U8 desc[UR36][R8.64+0xa8], R3 ;  /* 0x0000a8030800c986 */ /* 0x0001e2000c101124 */
[----:B------:R-:W-:Y:S05]  /*b0f0*/  @P3 BRA `(.L_x_461) ;  /* 0x00000000000c3947 */ /* 0x000fea0003800000 */
[----:B------:R-:W0:Y:S02]  /*b100*/  LDG.E.U8 R16, desc[UR36][R154.64+0xa9] ;  /* 0x0000a9249a107981 */ /* 0x000e24000c1e1100 */
[----:B0-----:R-:W-:-:S05]  /*b110*/  PRMT R3, R16, 0x8880, RZ ;  /* 0x0000888010037816 */ /* 0x001fca00000000ff */
[----:B------:R-:W-:-:S07]  /*b120*/  IMAD R2, R3, R18, RZ ;  /* 0x0000001203027224 */ /* 0x000fce00078e02ff */
.L_x_461:
[----:B------:R-:W-:Y:S05]  /*b130*/  BSYNC B1 ;  /* 0x0000000000017941 */ /* 0x000fea0003800000 */
.L_x_460:
[----:B------:R-:W-:Y:S01]  /*b140*/  @!P3 IMAD R111, R111, R17, R2 ;  /* 0x000000116f6fb224 */ /* 0x000fe200078e0202 */
[----:B------:R-:W-:Y:S04]  /*b150*/  BSSY B1, `(.L_x_462) ;  /* 0x0000006000017945 */ /* 0x000fe80003800000 */
[----:B------:R0:W-:Y:S01]  /*b160*/  @!P3 STG.E.U8 desc[UR36][R8.64+0xa9], R111 ;  /* 0x0000a96f0800b986 */ /* 0x0001e2000c101124 */
[----:B------:R-:W-:Y:S05]  /*b170*/  @P5 BRA `(.L_x_463) ;  /* 0x00000000000c5947 */ /* 0x000fea0003800000 */
[----:B------:R-:W0:Y:S02]  /*b180*/  LDG.E.U8 R16, desc[UR36][R14.64+0xb0] ;  /* 0x0000b0240e107981 */ /* 0x000e24000c1e1100 */
[----:B0-----:R-:W-:-:S05]  /*b190*/  PRMT R3, R16, 0x8880, RZ ;  /* 0x0000888010037816 */ /* 0x001fca00000000ff */
[----:B------:R-:W-:-:S07]  /*b1a0*/  IMAD R2, R3, R18, RZ ;  /* 0x0000001203027224 */ /* 0x000fce00078e02ff */
.L_x_463:
[----:B------:R-:W-:Y:S05]  /*b1b0*/  BSYNC B1 ;  /* 0x0000000000017941 */ /* 0x000fea0003800000 */
.L_x_462:
[----:B0-----:R-:W-:Y:S01]  /*b1c0*/  @!P5 IMAD R3, R112, R17, R2 ;  /* 0x000000117003d224 */ /* 0x001fe200078e0202 */
[----:B------:R-:W-:Y:S04]  /*b1d0*/  BSSY B1, `(.L_x_464) ;  /* 0x0000006000017945 */ /* 0x000fe80003800000 */
[----:B------:R0:W-:Y:S01]  /*b1e0*/  @!P5 STG.E.U8 desc[UR36][R6.64+0xb0], R3 ;  /* 0x0000b0030600d986 */ /* 0x0001e2000c101124 */
[----:B------:R-:W-:Y:S05]  /*b1f0*/  @P6 BRA `(.L_x_465) ;  /* 0x00000000000c6947 */ /* 0x000fea0003800000 */
[----:B------:R-:W0:Y:S02]  /*b200*/  LDG.E.U8 R16, desc[UR36][R14.64+0xb1] ;  /* 0x0000b1240e107981 */ /* 0x000e24000c1e1100 */
[----:B0-----:R-:W-:-:S05]  /*b210*/  PRMT R3, R16, 0x8880, RZ ;  /* 0x0000888010037816 */ /* 0x001fca00000000ff */
[----:B------:R-:W-:-:S07]  /*b220*/  IMAD R2, R3, R18, RZ ;  /* 0x0000001203027224 */ /* 0x000fce00078e02ff */
.L_x_465:
[----:B------:R-:W-:Y:S05]  /*b230*/  BSYNC B1 ;  /* 0x0000000000017941 */ /* 0x000fea0003800000 */
.L_x_464:
[----:B------:R-:W-:Y:S01]  /*b240*/  @!P6 IMAD R113, R113, R17, R2 ;  /* 0x000000117171e224 */ /* 0x000fe200078e0202 */
[----:B------:R-:W-:Y:S04]  /*b250*/  BSSY B1, `(.L_x_466) ;  /* 0x0000006000017945 */ /* 0x000fe80003800000 */
[----:B------:R0:W-:Y:S01]  /*b260*/  @!P6 STG.E.U8 desc[UR36][R6.64+0xb1], R113 ;  /* 0x0000b1710600e986 */ /* 0x0001e2000c101124 */
[----:B------:R-:W-:Y:S05]  /*b270*/  @P1 BRA `(.L_x_467) ;  /* 0x00000000000c1947 */ /* 0x000fea0003800000 */
[----:B------:R-:W0:Y:S02]  /*b280*/  LDG.E.U8 R16, desc[UR36][R154.64+0xb0] ;  /* 0x0000b0249a107981 */ /* 0x000e24000c1e1100 */
[----:B0-----:R-:W-:-:S05]  /*b290*/  PRMT R3, R16, 0x8880, RZ ;  /* 0x0000888010037816 */ /* 0x001fca00000000ff */
[----:B------:R-:W-:-:S07]  /*b2a0*/  IMAD R2, R3, R18, RZ ;  /* 0x0000001203027224 */ /* 0x000fce00078e02ff */
.L_x_467:
[----:B------:R-:W-:Y:S05]  /*b2b0*/  BSYNC B1 ;  /* 0x0000000000017941 */ /* 0x000fea0003800000 */
.L_x_466:
        /* <DEDUP_REMOVED lines=12> */
.L_x_469:
[----:B------:R-:W-:Y:S05]  /*b380*/  BSYNC B1 ;  /* 0x0000000000017941 */ /* 0x000fea0003800000 */
.L_x_468:
[----:B------:R-:W-:Y:S01]  /*b390*/  @!P4 IMAD R115, R115, R17, R2 ;  /* 0x000000117373c224 */ /* 0x000fe200078e0202 */
[----:B------:R-:W-:Y:S04]  /*b3a0*/  BSSY B1, `(.L_x_470) ;  /* 0x0000006000017945 */ /* 0x000fe80003800000 */
[----:B------:R0:W-:Y:S01]  /*b3b0*/  @!P4 STG.E.U8 desc[UR36][R8.64+0xb1], R115 ;  /* 0x0000b1730800c986 */ /* 0x0001e2000c101124 */
[----:B------:R-:W-:Y:S05]  /*b3c0*/  @P3 BRA `(.L_x_471) ;  /* 0x00000000000c3947 */ /* 0x000fea0003800000 */
[----:B------:R-:W0:Y:S02]  /*b3d0*/  LDG.E.U8 R16, desc[UR36][R14.64+0xb8] ;  /* 0x0000b8240e107981 */ /* 0x000e24000c1e1100 */
[----:B0-----:R-:W-:-:S05]  /*b3e0*/  PRMT R3, R16, 0x8880, RZ ;  /* 0x0000888010037816 */ /* 0x001fca00000000ff */
[----:B------:R-:W-:-:S07]  /*b3f0*/  IMAD R2, R3, R18, RZ ;  /* 0x0000001203027224 */ /* 0x000fce00078e02ff */
.L_x_471:
[----:B------:R-:W-:Y:S05]  /*b400*/  BSYNC B1 ;  /* 0x0000000000017941 */ /* 0x000fea0003800000 */
.L_x_470:
[----:B0-----:R-:W-:Y:S01]  /*b410*/  @!P3 IMAD R3, R116, R17, R2 ;  /* 0x000000117403b224 */ /* 0x001fe200078e0202 */
[----:B------:R-:W-:Y:S04]  /*b420*/  BSSY B1, `(.L_x_472) ;  /* 0x0000006000017945 */ /* 0x000fe80003800000 */
[----:B------:R0:W-:Y:S01]  /*b430*/  @!P3 STG.E.U8 desc[UR36][R6.64+0xb8], R3 ;  /* 0x0000b8030600b986 */ /* 0x0001e2000c101124 */
[----:B------:R-:W-:Y:S05]  /*b440*/  @P5 BRA `(.L_x_473) ;  /* 0x00000000000c5947 */ /* 0x000fea0003800000 */
[----:B------:R-:W0:Y:S02]  /*b450*/  LDG.E.U8 R16, desc[UR36][R14.64+0xb9] ;  /* 0x0000b9240e107981 */ /* 0x000e24000c1e1100 */
[----:B0-----:R-:W-:-:S05]  /*b460*/  PRMT R3, R16, 0x8880, RZ ;  /* 0x0000888010037816 */ /* 0x001fca00000000ff */
[----:B------:R-:W-:-:S07]  /*b470*/  IMAD R2, R3, R18, RZ ;  /* 0x0000001203027224 */ /* 0x000fce00078e02ff */
.L_x_473:
[----:B------:R-:W-:Y:S05]  /*b480*/  BSYNC B1 ;  /* 0x0000000000017941 */ /* 0x000fea0003800000 */
.L_x_472:
[----:B------:R-:W-:Y:S01]  /*b490*/  @!P5 IMAD R117, R117, R17, R2 ;  /* 0x000000117575d224 */ /* 0x000fe200078e0202 */
[----:B------:R-:W-:Y:S04]  /*b4a0*/  BSSY B1, `(.L_x_474) ;  /* 0x0000006000017945 */ /* 0x000fe80003800000 */
[----:B------:R0:W-:Y:S01]  /*b4b0*/  @!P5 STG.E.U8 desc[UR36][R6.64+0xb9], R117 ;  /* 0x0000b9750600d986 */ /* 0x0001e2000c101124 */
[----:B------:R-:W-:Y:S05]  /*b4c0*/  @P6 BRA `(.L_x_475) ;  /* 0x00000000000c6947 */ /* 0x000fea0003800000 */
[----:B------:R-:W0:Y:S02]  /*b4d0*/  LDG.E.U8 R16, desc[UR36][R154.64+0xb8] ;  /* 0x0000b8249a107981 */ /* 0x000e24000c1e1100 */
[----:B0-----:R-:W-:-:S05]  /*b4e0*/  PRMT R3, R16, 0x8880, RZ ;  /* 0x0000888010037816 */ /* 0x001fca00000000ff */
[----:B------:R-:W-:-:S07]  /*b4f0*/  IMAD R2, R3, R18, RZ ;  /* 0x0000001203027224 */ /* 0x000fce00078e02ff */
.L_x_475:
[----:B------:R-:W-:Y:S05]  /*b500*/  BSYNC B1 ;  /* 0x0000000000017941 */ /* 0x000fea0003800000 */
.L_x_474:
[----:B0-----:R-:W-:Y:S01]  /*b510*/  @!P6 IMAD R3, R118, R17, R2 ;  /* 0x000000117603e224 */ /* 0x001fe200078e0202 */
[----:B------:R-:W-:Y:S04]  /*b520*/  BSSY B1, `(.L_x_476) ;  /* 0x0000006000017945 */ /* 0x000fe80003800000 */
[----:B------:R0:W-:Y:S01]  /*b530*/  @!P6 STG.E.U8 desc[UR36][R8.64+0xb8], R3 ;  /* 0x0000b8030800e986 */ /* 0x0001e2000c101124 */
[----:B------:R-:W-:Y:S05]  /*b540*/  @P1 BRA `(.L_x_477) ;  /* 0x00000000000c1947 */ /* 0x000fea0003800000 */
[----:B------:R-:W0:Y:S02]  /*b550*/  LDG.E.U8 R16, desc[UR36][R154.64+0xb9] ;  /* 0x0000b9249a107981 */ /* 0x000e24000c1e1100 */
[----:B0-----:R-:W-:-:S05]  /*b560*/  PRMT R3, R16, 0x8880, RZ ;  /* 0x0000888010037816 */ /* 0x001fca00000000ff */
[----:B------:R-:W-:-:S07]  /*b570*/  IMAD R2, R3, R18, RZ ;  /* 0x0000001203027224 */ /* 0x000fce00078e02ff */
.L_x_477:
[----:B------:R-:W-:Y:S05]  /*b580*/  BSYNC B1 ;  /* 0x0000000000017941 */ /* 0x000fea0003800000 */
.L_x_476:
        /* <DEDUP_REMOVED lines=12> */
.L_x_479:
[----:B------:R-:W-:Y:S05]  /*b650*/  BSYNC B1 ;  /* 0x0000000000017941 */ /* 0x000fea0003800000 */
.L_x_478:
[----:B0-----:R-:W-:Y:S01]  /*b660*/  @!P4 IMAD R3, R120, R17, R2 ;  /* 0x000000117803c224 */ /* 0x001fe200078e0202 */
[----:B------:R-:W-:Y:S04]  /*b670*/  BSSY B1, `(.L_x_480) ;  /* 0x0000006000017945 */ /* 0x000fe80003800000 */
[----:B------:R0:W-:Y:S01]  /*b680*/  @!P4 STG.E.U8 desc[UR36][R6.64+0xc0], R3 ;  /* 0x0000c0030600c986 */ /* 0x0001e2000c101124 */
[----:B------:R-:W-:Y:S05]  /*b690*/  @P3 BRA `(.L_x_481) ;  /* 0x00000000000c3947 */ /* 0x000fea0003800000 */
[----:B------:R-:W0:Y:S02]  /*b6a0*/  LDG.E.U8 R16, desc[UR36][R14.64+0xc1] ;  /* 0x0000c1240e107981 */ /* 0x000e24000c1e1100 */
[----:B0-----:R-:W-:-:S05]  /*b6b0*/  PRMT R3, R16, 0x8880, RZ ;  /* 0x0000888010037816 */ /* 0x001fca00000000ff */
[----:B------:R-:W-:-:S07]  /*b6c0*/  IMAD R2, R3, R18, RZ ;  /* 0x0000001203027224 */ /* 0x000fce00078e02ff */
.L_x_481:
[----:B------:R-:W-:Y:S05]  /*b6d0*/  BSYNC B1 ;  /* 0x0000000000017941 */ /* 0x000fea0003800000 */
.L_x_480:
[----:B------:R-:W-:Y:S01]  /*b6e0*/  @!P3 IMAD R121, R121, R17, R2 ;  /* 0x000000117979b224 */ /* 0x000fe200078e0202 */
[----:B------:R-:W-:Y:S04]  /*b6f0*/  BSSY B1, `(.L_x_482) ;  /* 0x0000006000017945 */ /* 0x000fe80003800000 */
[----:B------:R0:W-:Y:S01]  /*b700*/  @!P3 STG.E.U8 desc[UR36][R6.64+0xc1], R121 ;  /* 0x0000c1790600b986 */ /* 0x0001e2000c101124 */
[----:B------:R-:W-:Y:S05]  /*b710*/  @P5 BRA `(.L_x_483) ;  /* 0x00000000000c5947 */ /* 0x000fea0003800000 */
[----:B------:R-:W0:Y:S02]  /*b720*/  LDG.E.U8 R16, desc[UR36][R154.64+0xc0] ;  /* 0x0000c0249a107981 */ /* 0x000e24000c1e1100 */
[----:B0-----:R-:W-:-:S05]  /*b730*/  PRMT R3, R16, 0x8880, RZ ;  /* 0x0000888010037816 */ /* 0x001fca00000000ff */
[----:B------:R-:W-:-:S07]  /*b740*/  IMAD R2, R3, R18, RZ ;  /* 0x0000001203027224 */ /* 0x000fce00078e02ff */
.L_x_483:
[----:B------:R-:W-:Y:S05]  /*b750*/  BSYNC B1 ;  /* 0x0000000000017941 */ /* 0x000fea0003800000 */
.L_x_482:
[----:B0-----:R-:W-:Y:S01]  /*b760*/  @!P5 IMAD R3, R122, R17, R2 ;  /* 0x000000117a03d224 */ /* 0x001fe200078e0202 */
[----:B------:R-:W-:Y:S04]  /*b770*/  BSSY B1, `(.L_x_484) ;  /* 0x0000006000017945 */ /* 0x000fe80003800000 */
[----:B------:R0:W-:Y:S01]  /*b780*/  @!P5 STG.E.U8 desc[UR36][R8.64+0xc0], R3 ;  /* 0x0000c0030800d986 */ /* 0x0001e2000c101124 */
[----:B------:R-:W-:Y:S05]  /*b790*/  @P6 BRA `(.L_x_485) ;  /* 0x00000000000c6947 */ /* 0x000fea0003800000 */
[----:B------:R-:W0:Y:S02]  /*b7a0*/  LDG.E.U8 R16, desc[UR36][R154.64+0xc1] ;  /* 0x0000c1249a107981 */ /* 0x000e24000c1e1100 */
[----:B0-----:R-:W-:-:S05]  /*b7b0*/  PRMT R3, R16, 0x8880, RZ ;  /* 0x0000888010037816 */ /* 0x001fca00000000ff */
[----:B------:R-:W-:-:S07]  /*b7c0*/  IMAD R2, R3, R18, RZ ;  /* 0x0000001203027224 */ /* 0x000fce00078e02ff */
.L_x_485:
[----:B------:R-:W-:Y:S05]  /*b7d0*/  BSYNC B1 ;  /* 0x0000000000017941 */ /* 0x000fea0003800000 */
.L_x_484:
[----:B------:R-:W-:Y:S01]  /*b7e0*/  @!P6 IMAD R123, R123, R17, R2 ;  /* 0x000000117b7be224 */ /* 0x000fe200078e0202 */
[----:B------:R-:W-:Y:S04]  /*b7f0*/  BSSY B1, `(.L_x_486) ;  /* 0x0000006000017945 */ /* 0x000fe80003800000 */
[----:B------:R0:W-:Y:S01]  /*b800*/  @!P6 STG.E.U8 desc[UR36][R8.64+0xc1], R123 ;  /* 0x0000c17b0800e986 */ /* 0x0001e2000c101124 */
[----:B------:R-:W-:Y:S05]  /*b810*/  @P1 BRA `(.L_x_487) ;  /* 0x00000000000c1947 */ /* 0x000fea0003800000 */
[----:B------:R-:W0:Y:S02]  /*b820*/  LDG.E.U8 R16, desc[UR36][R14.64+0xc8] ;  /* 0x0000c8240e107981 */ /* 0x000e24000c1e1100 */
[----:B0-----:R-:W-:-:S05]  /*b830*/  PRMT R3, R16, 0x8880, RZ ;  /* 0x0000888010037816 */ /* 0x001fca00000000ff */
[----:B------:R-:W-:-:S07]  /*b840*/  IMAD R2, R3, R18, RZ ;  /* 0x0000001203027224 */ /* 0x000fce00078e02ff */
.L_x_487:
[----:B------:R-:W-:Y:S05]  /*b850*/  BSYNC B1 ;  /* 0x0000000000017941 */ /* 0x000fea0003800000 */
.L_x_486:
        /* <DEDUP_REMOVED lines=12> */
.L_x_489:
[----:B------:R-:W-:Y:S05]  /*b920*/  BSYNC B1 ;  /* 0x0000000000017941 */ /* 0x000fea0003800000 */
.L_x_488:
[----:B------:R-:W-:Y:S01]  /*b930*/  @!P4 IMAD R125, R125, R17, R2 ;  /* 0x000000117d7dc224 */ /* 0x000fe200078e0202 */
[----:B------:R-:W-:Y:S04]  /*b940*/  BSSY B1, `(.L_x_490) ;  /* 0x0000006000017945 */ /* 0x000fe80003800000 */
[----:B------:R0:W-:Y:S01]  /*b950*/  @!P4 STG.E.U8 desc[UR36][R6.64+0xc9], R125 ;  /* 0x0000c97d0600c986 */ /* 0x0001e2000c101124 */
[----:B------:R-:W-:Y:S05]  /*b960*/  @P3 BRA `(.L_x_491) ;  /* 0x00000000000c3947 */ /* 0x000fea0003800000 */
[----:B------:R-:W0:Y:S02]  /*b970*/  LDG.E.U8 R16, desc[UR36][R154.64+0xc8] ;  /* 0x0000c8249a107981 */ /* 0x000e24000c1e1100 */
[----:B0-----:R-:W-:-:S05]  /*b980*/  PRMT R3, R16, 0x8880, RZ ;  /* 0x0000888010037816 */ /* 0x001fca00000000ff */
[----:B------:R-:W-:-:S07]  /*b990*/  IMAD R2, R3, R18, RZ ;  /* 0x0000001203027224 */ /* 0x000fce00078e02ff */
.L_x_491:
[----:B------:R-:W-:Y:S05]  /*b9a0*/  BSYNC B1 ;  /* 0x0000000000017941 */ /* 0x000fea0003800000 */
.L_x_490:
[----:B0-----:R-:W-:Y:S01]  /*b9b0*/  @!P3 IMAD R3, R126, R17, R2 ;  /* 0x000000117e03b224 */ /* 0x001fe200078e0202 */
[----:B------:R-:W-:Y:S04]  /*b9c0*/  BSSY B1, `(.L_x_492) ;  /* 0x0000006000017945 */ /* 0x000fe80003800000 */
[----:B------:R0:W-:Y:S01]  /*b9d0*/  @!P3 STG.E.U8 desc[UR36][R8.64+0xc8], R3 ;  /* 0x0000c8030800b986 */ /* 0x0001e2000c101124 */
[----:B------:R-:W-:Y:S05]  /*b9e0*/  @P5 BRA `(.L_x_493) ;  /* 0x00000000000c5947 */ /* 0x000fea0003800000 */
[----:B------:R-:W0:Y:S02]  /*b9f0*/  LDG.E.U8 R16, desc[UR36][R154.64+0xc9] ;  /* 0x0000c9249a107981 */ /* 0x000e24000c1e1100 */
[----:B0-----:R-:W-:-:S05]  /*ba00*/  PRMT R3, R16, 0x8880, RZ ;  /* 0x0000888010037816 */ /* 0x001fca00000000ff */
[----:B------:R-:W-:-:S07]  /*ba10*/  IMAD R2, R3, R18, RZ ;  /* 0x0000001203027224 */ /* 0x000fce00078e02ff */
.L_x_493:
[----:B------:R-:W-:Y:S05]  /*ba20*/  BSYNC B1 ;  /* 0x0000000000017941 */ /* 0x000fea0003800000 */
.L_x_492:
[----:B------:R-:W-:Y:S01]  /*ba30*/  @!P5 IMAD R127, R127, R17, R2 ;  /* 0x000000117f7fd224 */ /* 0x000fe200078e0202 */
[----:B------:R-:W-:Y:S04]  /*ba40*/  BSSY B1, `(.L_x_494) ;  /* 0x0000006000017945 */ /* 0x000fe80003800000 */
[----:B------:R0:W-:Y:S01]  /*ba50*/  @!P5 STG.E.U8 desc[UR36][R8.64+0xc9], R127 ;  /* 0x0000c97f0800d986 */ /* 0x0001e2000c101124 */
[----:B------:R-:W-:Y:S05]  /*ba60*/  @P6 BRA `(.L_x_495) ;  /* 0x00000000000c6947 */ /* 0x000fea0003800000 */
[----:B------:R-:W0:Y:S02]  /*ba70*/  LDG.E.U8 R16, desc[UR36][R14.64+0xd0] ;  /* 0x0000d0240e107981 */ /* 0x000e24000c1e1100 */
[----:B0-----:R-:W-:-:S05]  /*ba80*/  PRMT R3, R16, 0x8880, RZ ;  /* 0x0000888010037816 */ /* 0x001fca00000000ff */
[----:B------:R-:W-:-:S07]  /*ba90*/  IMAD R2, R3, R18, RZ ;  /* 0x0000001203027224 */ /* 0x000fce00078e02ff */
.L_x_495:
[----:B------:R-:W-:Y:S05]  /*baa0*/  BSYNC B1 ;  /* 0x0000000000017941 */ /* 0x000fea0003800000 */
.L_x_494:
[----:B0-----:R-:W-:Y:S01]  /*bab0*/  @!P6 IMAD R3, R128, R17, R2 ;  /* 0x000000118003e224 */ /* 0x001fe200078e0202 */
[----:B------:R-:W-:Y:S04]  /*bac0*/  BSSY B1, `(.L_x_496) ;  /* 0x0000006000017945 */ /* 0x000fe80003800000 */
[----:B------:R0:W-:Y:S01]  /*bad0*/  @!P6 STG.E.U8 desc[UR36][R6.64+0xd0], R3 ;  /* 0x0000d0030600e986 */ /* 0x0001e2000c101124 */
[----:B------:R-:W-:Y:S05]  /*bae0*/  @P1 BRA `(.L_x_497) ;  /* 0x00000000000c1947 */ /* 0x000fea0003800000 */
[----:B------:R-:W0:Y:S02]  /*baf0*/  LDG.E.U8 R16, desc[UR36][R14.64+0xd1] ;  /* 0x0000d1240e107981 */ /* 0x000e24000c1e1100 */
[----:B0-----:R-:W-:-:S05]  /*bb00*/  PRMT R3, R16, 0x8880, RZ ;  /* 0x0000888010037816 */ /* 0x001fca00000000ff */
[----:B------:R-:W-:-:S07]  /*bb10*/  IMAD R2, R3, R18, RZ ;  /* 0x0000001203027224 */ /* 0x000fce00078e02ff */
.L_x_497:
[----:B------:R-:W-:Y:S05]  /*bb20*/  BSYNC B1 ;  /* 0x0000000000017941 */ /* 0x000fea0003800000 */
.L_x_496:
        /* <DEDUP_REMOVED lines=12> */
.L_x_499:
[----:B------:R-:W-:Y:S05]  /*bbf0*/  BSYNC B1 ;  /* 0x0000000000017941 */ /* 0x000fea0003800000 */
.L_x_498:
[----:B0-----:R-:W-:Y:S01]  /*bc00*/  @!P4 IMAD R3, R130, R17, R2 ;  /* 0x000000118203c224 */ /* 0x001fe200078e0202 */
[----:B------:R-:W-:Y:S04]  /*bc10*/  BSSY B1, `(.L_x_500) ;  /* 0x0000006000017945 */ /* 0x000fe80003800000 */
[----:B------:R0:W-:Y:S01]  /*bc20*/  @!P4 STG.E.U8 desc[UR36][R8.64+0xd0], R3 ;  /* 0x0000d0030800c986 */ /* 0x0001e2000c101124 */
[----:B------:R-:W-:Y:S05]  /*bc30*/  @P3 BRA `(.L_x_501) ;  /* 0x00000000000c3947 */ /* 0x000fea0003800000 */
[----:B------:R-:W0:Y:S02]  /*bc40*/  LDG.E.U8 R16, desc[UR36][R154.64+0xd1] ;  /* 0x0000d1249a107981 */ /* 0x000e24000c1e1100 */
[----:B0-----:R-:W-:-:S05]  /*bc50*/  PRMT R3, R16, 0x8880, RZ ;  /* 0x0000888010037816 */ /* 0x001fca00000000ff */
[----:B------:R-:W-:-:S07]  /*bc60*/  IMAD R2, R3, R18, RZ ;  /* 0x0000001203027224 */ /* 0x000fce00078e02ff */
.L_x_501:
[----:B------:R-:W-:Y:S05]  /*bc70*/  BSYNC B1 ;  /* 0x0000000000017941 */ /* 0x000fea0003800000 */
.L_x_500:
[----:B------:R-:W-:Y:S01]  /*bc80*/  @!P3 IMAD R131, R131, R17, R2 ;  /* 0x000000118383b224 */ /* 0x000fe200078e0202 */
[----:B------:R-:W-:Y:S04]  /*bc90*/  BSSY B1, `(.L_x_502) ;  /* 0x0000006000017945 */ /* 0x000fe80003800000 */
[----:B------:R0:W-:Y:S01]  /*bca0*/  @!P3 STG.E.U8 desc[UR36][R8.64+0xd1], R131 ;  /* 0x0000d1830800b986 */ /* 0x0001e2000c101124 */
[----:B------:R-:W-:Y:S05]  /*bcb0*/  @P5 BRA `(.L_x_503) ;  /* 0x00000000000c5947 */ /* 0x000fea0003800000 */
[----:B------:R-:W0:Y:S02]  /*bcc0*/  LDG.E.U8 R16, desc[UR36][R14.64+0xd8] ;  /* 0x0000d8240e107981 */ /* 0x000e24000c1e1100 */
[----:B0-----:R-:W-:-:S05]  /*bcd0*/  PRMT R3, R16, 0x8880, RZ ;  /* 0x0000888010037816 */ /* 0x001fca00000000ff */
[----:B------:R-:W-:-:S07]  /*bce0*/  IMAD R2, R3, R18, RZ ;  /* 0x0000001203027224 */ /* 0x000fce00078e02ff */
.L_x_503:
[----:B------:R-:W-:Y:S05]  /*bcf0*/  BSYNC B1 ;  /* 0x0000000000017941 */ /* 0x000fea0003800000 */
.L_x_502:
[----:B0-----:R-:W-:Y:S01]  /*bd00*/  @!P5 IMAD R3, R132, R17, R2 ;  /* 0x000000118403d224 */ /* 0x001fe200078e0202 */
[----:B------:R-:W-:Y:S04]  /*bd10*/  BSSY B1, `(.L_x_504) ;  /* 0x0000006000017945 */ /* 0x000fe80003800000 */
[----:B------:R0:W-:Y:S01]  /*bd20*/  @!P5 STG.E.U8 desc[UR36][R6.64+0xd8], R3 ;  /* 0x0000d8030600d986 */ /* 0x0001e2000c101124 */
[----:B------:R-:W-:Y:S05]  /*bd30*/  @P6 BRA `(.L_x_505) ;  /* 0x00000000000c6947 */ /* 0x000fea0003800000 */
[----:B------:R-:W0:Y:S02]  /*bd40*/  LDG.E.U8 R16, desc[UR36][R14.64+0xd9] ;  /* 0x0000d9240e107981 */ /* 0x000e24000c1e1100 */
[----:B0-----:R-:W-:-:S05]  /*bd50*/  PRMT R3, R16, 0x8880, RZ ;  /* 0x0000888010037816 */ /* 0x001fca00000000ff */
[----:B------:R-:W-:-:S07]  /*bd60*/  IMAD R2, R3, R18, RZ ;  /* 0x0000001203027224 */ /* 0x000fce00078e02ff */
.L_x_505:
[----:B------:R-:W-:Y:S05]  /*bd70*/  BSYNC B1 ;  /* 0x0000000000017941 */ /* 0x000fea0003800000 */
.L_x_504:
[----:B------:R-:W-:Y:S01]  /*bd80*/  @!P6 IMAD R133, R133, R17, R2 ;  /* 0x000000118585e224 */ /* 0x000fe200078e0202 */
[----:B------:R-:W-:Y:S04]  /*bd90*/  BSSY B1, `(.L_x_506) ;  /* 0x0000006000017945 */ /* 0x000fe80003800000 */
[----:B------:R0:W-:Y:S01]  /*bda0*/  @!P6 STG.E.U8 desc[UR36][R6.64+0xd9], R133 ;  /* 0x0000d9850600e986 */ /* 0x0001e2000c101124 */
[----:B------:R-:W-:Y:S05]  /*bdb0*/  @P1 BRA `(.L_x_507) ;  /* 0x00000000000c1947 */ /* 0x000fea0003800000 */
[----:B------:R-:W0:Y:S02]  /*bdc0*/  LDG.E.U8 R16, desc[UR36][R154.64+0xd8] ;  /* 0x0000d8249a107981 */ /* 0x000e24000c1e1100 */
[----:B0-----:R-:W-:-:S05]  /*bdd0*/  PRMT R3, R16, 0x8880, RZ ;  /* 0x0000888010037816 */ /* 0x001fca00000000ff */
[----:B------:R-:W-:-:S07]  /*bde0*/  IMAD R2, R3, R18, RZ ;  /* 0x0000001203027224 */ /* 0x000fce00078e02ff */
.L_x_507:
[----:B------:R-:W-:Y:S05]  /*bdf0*/  BSYNC B1 ;  /* 0x0000000000017941 */ /* 0x000fea0003800000 */
.L_x_506:
        /* <DEDUP_REMOVED lines=12> */
.L_x_509:
[----:B------:R-:W-:Y:S05]  /*bec0*/  BSYNC B1 ;  /* 0x0000000000017941 */ /* 0x000fea0003800000 */
.L_x_508:
[----:B------:R-:W-:Y:S01]  /*bed0*/  @!P4 IMAD R135, R135, R17, R2 ;  /* 0x000000118787c224 */ /* 0x000fe200078e0202 */
[----:B------:R-:W-:Y:S04]  /*bee0*/  BSSY B1, `(.L_x_510) ;  /* 0x0000006000017945 */ /* 0x000fe80003800000 */
[----:B------:R0:W-:Y:S01]  /*bef0*/  @!P4 STG.E.U8 desc[UR36][R8.64+0xd9], R135 ;  /* 0x0000d9870800c986 */ /* 0x0001e2000c101124 */
[----:B------:R-:W-:Y:S05]  /*bf00*/  @P3 BRA `(.L_x_511) ;  /* 0x00000000000c3947 */ /* 0x000fea0003800000 */
[----:B------:R-:W0:Y:S02]  /*bf10*/  LDG.E.U8 R16, desc[UR36][R14.64+0xe0] ;  /* 0x0000e0240e107981 */ /* 0x000e24000c1e1100 */
[----:B0-----:R-:W-:-:S05]  /*bf20*/  PRMT R3, R16, 0x8880, RZ ;  /* 0x0000888010037816 */ /* 0x001fca00000000ff */
[----:B------:R-:W-:-:S07]  /*bf30*/  IMAD R2, R3, R18, RZ ;  /* 0x0000001203027224 */ /* 0x000fce00078e02ff */
.L_x_511:
[----:B------:R-:W-:Y:S05]  /*bf40*/  BSYNC B1 ;  /* 0x0000000000017941 */ /* 0x000fea0003800000 */
.L_x_510:
[----:B0-----:R-:W-:Y:S01]  /*bf50*/  @!P3 IMAD R3, R136, R17, R2 ;  /* 0x000000118803b224 */ /* 0x001fe200078e0202 */
[----:B------:R-:W-:Y:S04]  /*bf60*/  BSSY B1, `(.L_x_512) ;  /* 0x0000006000017945 */ /* 0x000fe80003800000 */
[----:B------:R0:W-:Y:S01]  /*bf70*/  @!P3 STG.E.U8 desc[UR36][R6.64+0xe0], R3 ;  /* 0x0000e0030600b986 */ /* 0x0001e2000c101124 */
[----:B------:R-:W-:Y:S05]  /*bf80*/  @P5 BRA `(.L_x_513) ;  /* 0x00000000000c5947 */ /* 0x000fea0003800000 */
[----:B------:R-:W0:Y:S02]  /*bf90*/  LDG.E.U8 R16, desc[UR36][R14.64+0xe1] ;  /* 0x0000e1240e107981 */ /* 0x000e24000c1e1100 */
[----:B0-----:R-:W-:-:S05]  /*bfa0*/  PRMT R3, R16, 0x8880, RZ ;  /* 0x0000888010037816 */ /* 0x001fca00000000ff */
[----:B------:R-:W-:-:S07]  /*bfb0*/  IMAD R2, R3, R18, RZ ;  /* 0x0000001203027224 */ /* 0x000fce00078e02ff */
.L_x_513:
[----:B------:R-:W-:Y:S05]  /*bfc0*/  BSYNC B1 ;  /* 0x0000000000017941 */ /* 0x000fea0003800000 */
.L_x_512:
[----:B------:R-:W-:Y:S01]  /*bfd0*/  @!P5 IMAD R137, R137, R17, R2 ;  /* 0x000000118989d224 */ /* 0x000fe200078e0202 */
[----:B------:R-:W-:Y:S04]  /*bfe0*/  BSSY B1, `(.L_x_514) ;  /* 0x0000006000017945 */ /* 0x000fe80003800000 */
[----:B------:R0:W-:Y:S01]  /*bff0*/  @!P5 STG.E.U8 desc[UR36][R6.64+0xe1], R137 ;  /* 0x0000e1890600d986 */ /* 0x0001e2000c101124 */
[----:B------:R-:W-:Y:S05]  /*c000*/  @P6 BRA `(.L_x_515) ;  /* 0x00000000000c6947 */ /* 0x000fea0003800000 */
[----:B------:R-:W0:Y:S02]  /*c010*/  LDG.E.U8 R16, desc[UR36][R154.64+0xe0] ;  /* 0x0000e0249a107981 */ /* 0x000e24000c1e1100 */
[----:B0-----:R-:W-:-:S05]  /*c020*/  PRMT R3, R16, 0x8880, RZ ;  /* 0x0000888010037816 */ /* 0x001fca00000000ff */
[----:B------:R-:W-:-:S07]  /*c030*/  IMAD R2, R3, R18, RZ ;  /* 0x0000001203027224 */ /* 0x000fce00078e02ff */
.L_x_515:
[----:B------:R-:W-:Y:S05]  /*c040*/  BSYNC B1 ;  /* 0x0000000000017941 */ /* 0x000fea0003800000 */
.L_x_514:
[----:B0-----:R-:W-:Y:S01]  /*c050*/  @!P6 IMAD R3, R138, R17, R2 ;  /* 0x000000118a03e224 */ /* 0x001fe200078e0202 */
[----:B------:R-:W-:Y:S04]  /*c060*/  BSSY B1, `(.L_x_516) ;  /* 0x0000006000017945 */ /* 0x000fe80003800000 */
[----:B------:R0:W-:Y:S01]  /*c070*/  @!P6 STG.E.U8 desc[UR36][R8.64+0xe0], R3 ;  /* 0x0000e0030800e986 */ /* 0x0001e2000c101124 */
[----:B------:R-:W-:Y:S05]  /*c080*/  @P1 BRA `(.L_x_517) ;  /* 0x00000000000c1947 */ /* 0x000fea0003800000 */
[----:B------:R-:W0:Y:S02]  /*c090*/  LDG.E.U8 R16, desc[UR36][R154.64+0xe1] ;  /* 0x0000e1249a107981 */ /* 0x000e24000c1e1100 */
[----:B0-----:R-:W-:-:S05]  /*c0a0*/  PRMT R3, R16, 0x8880, RZ ;  /* 0x0000888010037816 */ /* 0x001fca00000000ff */
[----:B------:R-:W-:-:S07]  /*c0b0*/  IMAD R2, R3, R18, RZ ;  /* 0x0000001203027224 */ /* 0x000fce00078e02ff */
.L_x_517:
[----:B------:R-:W-:Y:S05]  /*c0c0*/  BSYNC B1 ;  /* 0x0000000000017941 */ /* 0x000fea0003800000 */
.L_x_516:
        /* <DEDUP_REMOVED lines=12> */
.L_x_519:
[----:B------:R-:W-:Y:S05]  /*c190*/  BSYNC B1 ;  /* 0x0000000000017941 */ /* 0x000fea0003800000 */
.L_x_518:
[----:B0-----:R-:W-:Y:S01]  /*c1a0*/  @!P5 IMAD R3, R140, R17, R2 ;  /* 0x000000118c03d224 */ /* 0x001fe200078e0202 */
[----:B------:R-:W-:Y:S04]  /*c1b0*/  BSSY B1, `(.L_x_520) ;  /* 0x0000006000017945 */ /* 0x000fe80003800000 */
[----:B------:R0:W-:Y:S01]  /*c1c0*/  @!P5 STG.E.U8 desc[UR36][R6.64+0xe8], R3 ;  /* 0x0000e8030600d986 */ /* 0x0001e2000c101124 */
[----:B------:R-:W-:Y:S05]  /*c1d0*/  @P3 BRA `(.L_x_521) ;  /* 0x00000000000c3947 */ /* 0x000fea0003800000 */
[----:B------:R-:W0:Y:S02]  /*c1e0*/  LDG.E.U8 R16, desc[UR36][R14.64+0xe9] ;  /* 0x0000e9240e107981 */ /* 0x000e24000c1e1100 */
[----:B0-----:R-:W-:-:S05]  /*c1f0*/  PRMT R3, R16, 0x8880, RZ ;  /* 0x0000888010037816 */ /* 0x001fca00000000ff */
[----:B------:R-:W-:-:S07]  /*c200*/  IMAD R2, R3, R18, RZ ;  /* 0x0000001203027224 */ /* 0x000fce00078e02ff */
.L_x_521:
[----:B------:R-:W-:Y:S05]  /*c210*/  BSYNC B1 ;  /* 0x0000000000017941 */ /* 0x000fea0003800000 */
.L_x_520:
[----:B------:R-:W-:Y:S01]  /*c220*/  @!P3 IMAD R141, R141, R17, R2 ;  /* 0x000000118d8db224 */ /* 0x000fe200078e0202 */
[----:B------:R-:W-:Y:S04]  /*c230*/  BSSY B1, `(.L_x_522) ;  /* 0x0000006000017945 */ /* 0x000fe80003800000 */
[----:B------:R0:W-:Y:S01]  /*c240*/  @!P3 STG.E.U8 desc[UR36][R6.64+0xe9], R141 ;  /* 0x0000e98d0600b986 */ /* 0x0001e2000c101124 */
[----:B------:R-:W-:Y:S05]  /*c250*/  @P1 BRA `(.L_x_523) ;  /* 0x00000000000c1947 */ /* 0x000fea0003800000 */
[----:B------:R-:W0:Y:S02]  /*c260*/  LDG.E.U8 R16, desc[UR36][R154.64+0xe8] ;  /* 0x0000e8249a107981 */ /* 0x000e24000c1e1100 */
[----:B0-----:R-:W-:-:S05]  /*c270*/  PRMT R3, R16, 0x8880, RZ ;  /* 0x0000888010037816 */ /* 0x001fca00000000ff */
[----:B------:R-:W-:-:S07]  /*c280*/  IMAD R2, R3, R18, RZ ;  /* 0x0000001203027224 */ /* 0x000fce00078e02ff */
.L_x_523:
[----:B------:R-:W-:Y:S05]  /*c290*/  BSYNC B1 ;  /* 0x0000000000017941 */ /* 0x000fea0003800000 */
.L_x_522:
[----:B0-----:R-:W-:Y:S01]  /*c2a0*/  @!P1 IMAD R3, R142, R17, R2 ;  /* 0x000000118e039224 */ /* 0x001fe200078e0202 */
[----:B------:R-:W-:Y:S04]  /*c2b0*/  BSSY B1, `(.L_x_524) ;  /* 0x0000006000017945 */ /* 0x000fe80003800000 */
[----:B------:R0:W-:Y:S01]  /*c2c0*/  @!P1 STG.E.U8 desc[UR36][R8.64+0xe8], R3 ;  /* 0x0000e80308009986 */ /* 0x0001e2000c101124 */
[----:B------:R-:W-:Y:S05]  /*c2d0*/  @P6 BRA `(.L_x_525) ;  /* 0x00000000000c6947 */ /* 0x000fea0003800000 */
[----:B------:R-:W0:Y:S02]  /*c2e0*/  LDG.E.U8 R16, desc[UR36][R154.64+0xe9] ;  /* 0x0000e9249a107981 */ /* 0x000e24000c1e1100 */
[----:B0-----:R-:W-:-:S05]  /*c2f0*/  PRMT R3, R16, 0x8880, RZ ;  /* 0x0000888010037816 */ /* 0x001fca00000000ff */
[----:B------:R-:W-:-:S07]  /*c300*/  IMAD R2, R3, R18, RZ ;  /* 0x0000001203027224 */ /* 0x000fce00078e02ff */
.L_x_525:
[----:B------:R-:W-:Y:S05]  /*c310*/  BSYNC B1 ;  /* 0x0000000000017941 */ /* 0x000fea0003800000 */
.L_x_524:
[----:B------:R-:W-:Y:S01]  /*c320*/  @!P6 IMAD R143, R143, R17, R2 ;  /* 0x000000118f8fe224 */ /* 0x000fe200078e0202 */
[----:B------:R-:W-:Y:S04]  /*c330*/  BSSY B1, `(.L_x_526) ;  /* 0x0000006000017945 */ /* 0x000fe80003800000 */
[----:B------:R0:W-:Y:S01]  /*c340*/  @!P6 STG.E.U8 desc[UR36][R8.64+0xe9], R143 ;  /* 0x0000e98f0800e986 */ /* 0x0001e2000c101124 */
[----:B------:R-:W-:Y:S05]  /*c350*/  @P4 BRA `(.L_x_527) ;  /* 0x00000000000c4947 */ /* 0x000fea0003800000 */
[----:B------:R-:W0:Y:S02]  /*c360*/  LDG.E.U8 R16, desc[UR36][R14.64+0xf0] ;  /* 0x0000f0240e107981 */ /* 0x000e24000c1e1100 */
[----:B0-----:R-:W-:-:S05]  /*c370*/  PRMT R3, R16, 0x8880, RZ ;  /* 0x0000888010037816 */ /* 0x001fca00000000ff */
[----:B------:R-:W-:-:S07]  /*c380*/  IMAD R2, R3, R18, RZ ;  /* 0x0000001203027224 */ /* 0x000fce00078e02ff */
.L_x_527:
[----:B------:R-:W-:Y:S05]  /*c390*/  BSYNC B1 ;  /* 0x0000000000017941 */ /* 0x000fea0003800000 */
.L_x_526:
[----:B------:R-:W-:Y:S01]  /*c3a0*/  ISETP.LT.OR P3, PT, R0, 0xf2, !P2 ;  /* 0x000000f20000780c */ /* 0x000fe20005761670 */
[----:B0-----:R-:W-:Y:S01]  /*c3b0*/  @!P4 IMAD R3, R144, R17, R2 ;  /* 0x000000119003c224 */ /* 0x001fe200078e0202 */
[----:B------:R-:W-:Y:S01]  /*c3c0*/  BSSY B1, `(.L_x_528) ;  /* 0x000000b000017945 */ /* 0x000fe20003800000 */
[C---:B------:R-:W-:Y:S02]  /*c3d0*/  ISETP.LT.OR P1, PT, R0.reuse, 0xf1, !P0 ;  /* 0x000000f10000780c */ /* 0x040fe40004721670 */
[C---:B------:R-:W-:Y:S01]  /*c3e0*/  ISETP.LT.OR P5, PT, R0.reuse, 0xf2, !P0 ;  /* 0x000000f20000780c */ /* 0x040fe200047a1670 */
[----:B------:R0:W-:Y:S01]  /*c3f0*/  @!P4 STG.E.U8 desc[UR36][R6.64+0xf0], R3 ;  /* 0x0000f0030600c986 */ /* 0x0001e2000c101124 */
[C---:B------:R-:W-:Y:S02]  /*c400*/  ISETP.LT.OR P4, PT, R0.reuse, 0xf9, !P2 ;  /* 0x000000f90000780c */ /* 0x040fe40005781670 */
[C---:B------:R-:W-:Y:S02]  /*c410*/  ISETP.LT.OR P2, PT, R0.reuse, 0xfa, !P2 ;  /* 0x000000fa0000780c */ /* 0x040fe40005741670 */
[----:B------:R-:W-:-:S02]  /*c420*/  ISETP.LT.OR P6, PT, R0, 0xf9, !P0 ;  /* 0x000000f90000780c */ /* 0x000fc400047c1670 */
[----:B------:R-:W-:Y:S11]  /*c430*/  @P3 BRA `(.L_x_529) ;  /* 0x00000000000c3947 */ /* 0x000ff60003800000 */
[----:B------:R-:W0:Y:S02]  /*c440*/  LDG.E.U8 R16, desc[UR36][R14.64+0xf1] ;  /* 0x0000f1240e107981 */ /* 0x000e24000c1e1100 */
[----:B0-----:R-:W-:-:S05]  /*c450*/  PRMT R3, R16, 0x8880, RZ ;  /* 0x0000888010037816 */ /* 0x001fca00000000ff */
[----:B------:R-:W-:-:S07]  /*c460*/  IMAD R2, R3, R18, RZ ;  /* 0x0000001203027224 */ /* 0x000fce00078e02ff */
.L_x_529:
[----:B------:R-:W-:Y:S05]  /*c470*/  BSYNC B1 ;  /* 0x0000000000017941 */ /* 0x000fea0003800000 */
.L_x_528:
[----:B------:R-:W-:Y:S01]  /*c480*/  @!P3 IMAD R145, R145, R17, R2 ;  /* 0x000000119191b224 */ /* 0x000fe200078e0202 */
[----:B------:R-:W-:Y:S04]  /*c490*/  BSSY B1, `(.L_x_530) ;  /* 0x0000006000017945 */ /* 0x000fe80003800000 */
[----:B------:R0:W-:Y:S01]  /*c4a0*/  @!P3 STG.E.U8 desc[UR36][R6.64+0xf1], R145 ;  /* 0x0000f1910600b986 */ /* 0x0001e2000c101124 */
[----:B------:R-:W-:Y:S05]  /*c4b0*/  @P1 BRA `(.L_x_531) ;  /* 0x00000000000c1947 */ /* 0x000fea0003800000 */
[----:B------:R-:W0:Y:S02]  /*c4c0*/  LDG.E.U8 R16, desc[UR36][R154.64+0xf0] ;  /* 0x0000f0249a107981 */ /* 0x000e24000c1e1100 */
[----:B0-----:R-:W-:-:S05]  /*c4d0*/  PRMT R3, R16, 0x8880, RZ ;  /* 0x0000888010037816 */ /* 0x001fca00000000ff */
[----:B------:R-:W-:-:S07]  /*c4e0*/  IMAD R2, R3, R18, RZ ;  /* 0x0000001203027224 */ /* 0x000fce00078e02ff */
.L_x_531:
[----:B------:R-:W-:Y:S05]  /*c4f0*/  BSYNC B1 ;  /* 0x0000000000017941 */ /* 0x000fea0003800000 */
.L_x_530:
[----:B0-----:R-:W-:Y:S01]  /*c500*/  @!P1 IMAD R3, R146, R17, R2 ;  /* 0x0000001192039224 */ /* 0x001fe200078e0202 */
[----:B------:R-:W-:Y:S04]  /*c510*/  BSSY B1, `(.L_x_532) ;  /* 0x0000006000017945 */ /* 0x000fe80003800000 */
[----:B------:R0:W-:Y:S01]  /*c520*/  @!P1 STG.E.U8 desc[UR36][R8.64+0xf0], R3 ;  /* 0x0000f00308009986 */ /* 0x0001e2000c101124 */
[----:B------:R-:W-:Y:S05]  /*c530*/  @P5 BRA `(.L_x_533) ;  /* 0x00000000000c5947 */ /* 0x000fea0003800000 */
[----:B------:R-:W0:Y:S02]  /*c540*/  LDG.E.U8 R16, desc[UR36][R154.64+0xf1] ;  /* 0x0000f1249a107981 */ /* 0x000e24000c1e1100 */
[----:B0-----:R-:W-:-:S05]  /*c550*/  PRMT R3, R16, 0x8880, RZ ;  /* 0x0000888010037816 */ /* 0x001fca00000000ff */
[----:B------:R-:W-:-:S07]  /*c560*/  IMAD R2, R3, R18, RZ ;  /* 0x0000001203027224 */ /* 0x000fce00078e02ff */
.L_x_533:
[----:B------:R-:W-:Y:S05]  /*c570*/  BSYNC B1 ;  /* 0x0000000000017941 */ /* 0x000fea0003800000 */
.L_x_532:
[----:B------:R-:W-:Y:S01]  /*c580*/  @!P5 IMAD R147, R147, R17, R2 ;  /* 0x000000119393d224 */ /* 0x000fe200078e0202 */
[----:B------:R-:W-:Y:S04]  /*c590*/  BSSY B1, `(.L_x_534) ;  /* 0x0000006000017945 */ /* 0x000fe80003800000 */
[----:B------:R0:W-:Y:S01]  /*c5a0*/  @!P5 STG.E.U8 desc[UR36][R8.64+0xf1], R147 ;  /* 0x0000f1930800d986 */ /* 0x0001e2000c101124 */
[----:B------:R-:W-:Y:S05]  /*c5b0*/  @P4 BRA `(.L_x_535) ;  /* 0x00000000000c4947 */ /* 0x000fea0003800000 */
[----:B------:R-:W0:Y:S02]  /*c5c0*/  LDG.E.U8 R16, desc[UR36][R14.64+0xf8] ;  /* 0x0000f8240e107981 */ /* 0x000e24000c1e1100 */
[----:B0-----:R-:W-:-:S05]  /*c5d0*/  PRMT R3, R16, 0x8880, RZ ;  /* 0x0000888010037816 */ /* 0x001fca00000000ff */
[----:B------:R-:W-:-:S07]  /*c5e0*/  IMAD R2, R3, R18, RZ ;  /* 0x0000001203027224 */ /* 0x000fce00078e02ff */
.L_x_535:
[----:B------:R-:W-:Y:S05]  /*c5f0*/  BSYNC B1 ;  /* 0x0000000000017941 */ /* 0x000fea0003800000 */
.L_x_534:
[----:B0-----:R-:W-:Y:S01]  /*c600*/  @!P4 IMAD R3, R148, R17, R2 ;  /* 0x000000119403c224 */ /* 0x001fe200078e0202 */
[----:B------:R-:W-:Y:S04]  /*c610*/  BSSY B1, `(.L_x_536) ;  /* 0x0000006000017945 */ /* 0x000fe80003800000 */
[----:B------:R0:W-:Y:S01]  /*c620*/  @!P4 STG.E.U8 desc[UR36][R6.64+0xf8], R3 ;  /* 0x0000f8030600c986 */ /* 0x0001e2000c101124 */
[----:B------:R-:W-:Y:S05]  /*c630*/  @P2 BRA `(.L_x_537) ;  /* 0x00000000000c2947 */ /* 0x000fea0003800000 */
[----:B------:R-:W0:Y:S02]  /*c640*/  LDG.E.U8 R16, desc[UR36][R14.64+0xf9] ;  /* 0x0000f9240e107981 */ /* 0x000e24000c1e1100 */
[----:B0-----:R-:W-:-:S05]  /*c650*/  PRMT R3, R16, 0x8880, RZ ;  /* 0x0000888010037816 */ /* 0x001fca00000000ff */
[----:B------:R-:W-:-:S07]  /*c660*/  IMAD R2, R3, R18, RZ ;  /* 0x0000001203027224 */ /* 0x000fce00078e02ff */
.L_x_537:
[----:B------:R-:W-:Y:S05]  /*c670*/  BSYNC B1 ;  /* 0x0000000000017941 */ /* 0x000fea0003800000 */
.L_x_536:
[----:B------:R-:W-:Y:S01]  /*c680*/  @!P2 IMAD R149, R149, R17, R2 ;  /* 0x000000119595a224 */ /* 0x000fe200078e0202 */
[----:B------:R-:W-:Y:S04]  /*c690*/  BSSY B1, `(.L_x_538) ;  /* 0x0000006000017945 */ /* 0x000fe80003800000 */
[----:B------:R0:W-:Y:S01]  /*c6a0*/  @!P2 STG.E.U8 desc[UR36][R6.64+0xf9], R149 ;  /* 0x0000f9950600a986 */ /* 0x0001e2000c101124 */
[----:B------:R-:W-:Y:S05]  /*c6b0*/  @P6 BRA `(.L_x_539) ;  /* 0x00000000000c6947 */ /* 0x000fea0003800000 */
[----:B------:R-:W0:Y:S02]  /*c6c0*/  LDG.E.U8 R16, desc[UR36][R154.64+0xf8] ;  /* 0x0000f8249a107981 */ /* 0x000e24000c1e1100 */
[----:B0-----:R-:W-:-:S05]  /*c6d0*/  PRMT R3, R16, 0x8880, RZ ;  /* 0x0000888010037816 */ /* 0x001fca00000000ff */
[----:B------:R-:W-:-:S07]  /*c6e0*/  IMAD R2, R3, R18, RZ ;  /* 0x0000001203027224 */ /* 0x000fce00078e02ff */
.L_x_539:
[----:B------:R-:W-:Y:S05]  /*c6f0*/  BSYNC B1 ;  /* 0x0000000000017941 */ /* 0x000fea0003800000 */
.L_x_538:
[----:B0-----:R-:W-:Y:S01]  /*c700*/  @!P6 IMAD R3, R150, R17, R2 ;  /* 0x000000119603e224 */ /* 0x001fe200078e0202 */
[----:B------:R-:W-:Y:S01]  /*c710*/  ISETP.LT.OR P0, PT, R0, 0xfa, !P0 ;  /* 0x000000fa0000780c */ /* 0x000fe20004701670 */
[----:B------:R-:W-:Y:S03]  /*c720*/  BSSY B1, `(.L_x_540) ;  /* 0x0000006000017945 */ /* 0x000fe60003800000 */
[----:B------:R0:W-:Y:S09]  /*c730*/  @!P6 STG.E.U8 desc[UR36][R8.64+0xf8], R3 ;  /* 0x0000f8030800e986 */ /* 0x0001f2000c101124 */
[----:B------:R-:W-:Y:S05]  /*c740*/  @P0 BRA `(.L_x_541) ;  /* 0x00000000000c0947 */ /* 0x000fea0003800000 */
[----:B------:R-:W0:Y:S02]  /*c750*/  LDG.E.U8 R16, desc[UR36][R154.64+0xf9] ;  /* 0x0000f9249a107981 */ /* 0x000e24000c1e1100 */
[----:B0-----:R-:W-:-:S05]  /*c760*/  PRMT R3, R16, 0x8880, RZ ;  /* 0x0000888010037816 */ /* 0x001fca00000000ff */
[----:B------:R-:W-:-:S07]  /*c770*/  IMAD R2, R3, R18, RZ ;  /* 0x0000001203027224 */ /* 0x000fce00078e02ff */
.L_x_541:
[----:B------:R-:W-:Y:S05]  /*c780*/  BSYNC B1 ;  /* 0x0000000000017941 */ /* 0x000fea0003800000 */
.L_x_540:
[----:B------:R-:W-:Y:S01]  /*c790*/  IMAD R151, R151, R17, R2 ;  /* 0x0000001197977224 */ /* 0x000fe200078e0202 */
[----:B------:R-:W-:Y:S06]  /*c7a0*/  @P0 BRA `(.L_x_542) ;  /* 0x0000003800180947 */ /* 0x000fec0003800000 */
[----:B------:R0:W-:Y:S01]  /*c7b0*/  STG.E.U8 desc[UR36][R8.64+0xf9], R151 ;  /* 0x0000f99708007986 */ /* 0x0001e2000c101124 */
[----:B------:R-:W-:Y:S05]  /*c7c0*/  BRA `(.L_x_542) ;  /* 0x0000003800107947 */ /* 0x000fea0003800000 */
.L_x_29:
[----:B------:R-:W2:Y:S04]  /*c7d0*/  LDL.LU R2, [R1] ;  /* 0x0000000001027983 */ /* 0x000ea80000300800 */
[----:B------:R-:W3:Y:S04]  /*c7e0*/  LDL.LU R3, [R1+0xc] ;  /* 0x00000c0001037983 */ /* 0x000ee80000300800 */
[----:B------:R-:W4:Y:S04]  /*c7f0*/  LDL.LU R12, [R1+0x14] ;  /* 0x00001400010c7983 */ /* 0x000f280000300800 */
[----:B------:R-:W5:Y:S04]  /*c800*/  LDL.LU R13, [R1+0x8c] ;  /* 0x00008c00010d7983 */ /* 0x000f680000300800 */
        /* <DEDUP_REMOVED lines=63> */
[----:B------:R-:W5:Y:S01]  /*cc00*/  LDL.LU R176, [R1+0x194] ;  /* 0x0001940001b07983 */ /* 0x000f620000300800 */
[----:B------:R-:W-:-:S03]  /*cc10*/  ISETP.GE.AND P0, PT, R19, 0x1, PT ;  /* 0x000000011300780c */ /* 0x000fc60003f06270 */
[----:B------:R-:W5:Y:S04]  /*cc20*/  LDL.LU R175, [R1+0x198] ;  /* 0x0001980001af7983 */ /* 0x000f680000300800 */
[----:B------:R-:W5:Y:S04]  /*cc30*/  LDL.LU R174, [R1+0x19c] ;  /* 0x00019c0001ae7983 */ /* 0x000f680000300800 */
[----:B------:R-:W5:Y:S04]  /*cc40*/  LDL.LU R173, [R1+0x1a0] ;  /* 0x0001a00001ad7983 */ /* 0x000f680000300800 */
[----:B------:R-:W5:Y:S01]  /*cc50*/  LDL.LU R172, [R1+0x1a4] ;  /* 0x0001a40001ac7983 */ /* 0x000f620000300800 */
[----:B------:R-:W-:-:S03]  /*cc60*/  ISETP.LT.OR P1, PT, R0, 0x1, !P0 ;  /* 0x000000010000780c */ /* 0x000fc60004721670 */
        /* <DEDUP_REMOVED lines=13> */
[----:B--2---:R-:W-:-:S03]  /*cd40*/  @!P1 IMAD R2, R2, R17, RZ ;  /* 0x0000001102029224 */ /* 0x004fc600078e02ff */
[----:B------:R-:W2:Y:S04]  /*cd50*/  LDL.LU R158, [R1+0x1dc] ;  /* 0x0001dc00019e7983 */ /* 0x000ea80000300800 */
        /* <DEDUP_REMOVED lines=8> */
[----:B------:R0:W-:Y:S04]  /*cde0*/  @!P1 STG.E.U8 desc[UR36][R4.64], R2 ;  /* 0x0000000204009986 */ /* 0x0001e8000c101124 */
[----:B0-----:R-:W3:Y:S01]  /*cdf0*/  LDL.LU R2, [R1+0x4] ;  /* 0x0000040001027983 */ /* 0x001ee20000300800 */
[----:B------:R-:W-:-:S02]  /*ce00*/  ISETP.LT.OR P1, PT, R0, 0x2, !P0 ;  /* 0x000000020000780c */ /* 0x000fc40004721670 */
[----:B------:R-:W-:-:S11]  /*ce10*/  ISETP.GE.AND P2, PT, R19, 0x9, PT ;  /* 0x000000091300780c */ /* 0x000fd60003f46270 */
[----:B---3--:R-:W-:-:S05]  /*ce20*/  @!P1 IMAD R2, R2, R17, RZ ;  /* 0x0000001102029224 */ /* 0x008fca00078e02ff */
[----:B------:R0:W-:Y:S04]  /*ce30*/  @!P1 STG.E.U8 desc[UR36][R4.64+0x1], R2 ;  /* 0x0000010204009986 */ /* 0x0001e8000c101124 */
[----:B0-----:R-:W3:Y:S01]  /*ce40*/  LDL.LU R2, [R1+0x8] ;  /* 0x0000080001027983 */ /* 0x001ee20000300800 */
[C---:B------:R-:W-:Y:S02]  /*ce50*/  ISETP.LT.OR P1, PT, R0.reuse, 0x1, !P2 ;  /* 0x000000010000780c */ /* 0x040fe40005721670 */
[C---:B------:R-:W-:Y:S02]  /*ce60*/  ISETP.LT.OR P3, PT, R0.reuse, 0x2, !P2 ;  /* 0x000000020000780c */ /* 0x040fe40005761670 */
[----:B------:R-:W-:-:S09]  /*ce70*/  ISETP.LT.OR P4, PT, R0, 0x9, !P0 ;  /* 0x000000090000780c */ /* 0x000fd20004781670 */
[----:B---3--:R-:W-:-:S05]  /*ce80*/  @!P1 IMAD R2, R2, R17, RZ ;  /* 0x0000001102029224 */ /* 0x008fca00078e02ff */
[----:B------:R0:W-:Y:S04]  /*ce90*/  @!P1 STG.E.U8 desc[UR36][R10.64], R2 ;  /* 0x000000020a009986 */ /* 0x0001e8000c101124 */
[----:B0-----:R-:W3:Y:S01]  /*cea0*/  LDL.LU R2, [R1+0x10] ;  /* 0x0000100001027983 */ /* 0x001ee20000300800 */
[----:B------:R-:W-:Y:S01]  /*ceb0*/  @!P3 IMAD R3, R3, R17, RZ ;  /* 0x000000110303b224 */ /* 0x000fe200078e02ff */
[C---:B------:R-:W-:Y:S02]  /*cec0*/  ISETP.LT.OR P1, PT, R0.reuse, 0xa, !P0 ;  /* 0x0000000a0000780c */ /* 0x040fe40004721670 */
[C---:B------:R-:W-:Y:S02]  /*ced0*/  ISETP.LT.OR P5, PT, R0.reuse, 0x9, !P2 ;  /* 0x000000090000780c */ /* 0x040fe400057a1670 */
[----:B------:R0:W-:Y:S01]  /*cee0*/  @!P3 STG.E.U8 desc[UR36][R10.64+0x1], R3 ;  /* 0x000001030a00b986 */ /* 0x0001e2000c101124 */
[----:B------:R-:W-:-:S03]  /*cef0*/  ISETP.LT.OR P6, PT, R0, 0xa, !P2 ;  /* 0x0000000a0000780c */ /* 0x000fc600057c1670 */
[----:B0-----:R-:W5:Y:S01]  /*cf00*/  LDL.LU R3, [R1+0x18] ;  /* 0x0000180001037983 */ /* 0x001f620000300800 */
[----:B---3--:R-:W-:-:S05]  /*cf10*/  @!P4 IMAD R2, R2, R17, RZ ;  /* 0x000000110202c224 */ /* 0x008fca00078e02ff */
[----:B------:R0:W-:Y:S04]  /*cf20*/  @!P4 STG.E.U8 desc[UR36][R4.64+0x8], R2 ;  /* 0x000008020400c986 */ /* 0x0001e8000c101124 */
[----:B0-----:R-:W3:Y:S01]  /*cf30*/  LDL.LU R2, [R1+0x1c] ;  /* 0x00001c0001027983 */ /* 0x001ee20000300800 */
[-C--:B----4-:R-:W-:Y:S02]  /*cf40*/  @!P1 IMAD R12, R12, R17.reuse, RZ ;  /* 0x000000110c0c9224 */ /* 0x090fe400078e02ff */
[----:B-----5:R-:W-:-:S03]  /*cf50*/  @!P5 IMAD R3, R3, R17, RZ ;  /* 0x000000110303d224 */ /* 0x020fc600078e02ff */
[----:B------:R0:W-:Y:S04]  /*cf60*/  @!P1 STG.E.U8 desc[UR36][R4.64+0x9], R12 ;  /* 0x0000090c04009986 */ /* 0x0001e8000c101124 */
[----:B------:R1:W-:Y:S04]  /*cf70*/  @!P5 STG.E.U8 desc[UR36][R10.64+0x8], R3 ;  /* 0x000008030a00d986 */ /* 0x0003e8000c101124 */
[----:B0-----:R-:W4:Y:S04]  /*cf80*/  LDL.LU R12, [R1+0x28] ;  /* 0x00002800010c7983 */ /* 0x001f280000300800 */
[----:B-1----:R-:W5:Y:S01]  /*cf90*/  LDL.LU R3, [R1+0x20] ;  /* 0x0000200001037983 */ /* 0x002f620000300800 */
[----:B---3--:R-:W-:-:S05]  /*cfa0*/  @!P6 IMAD R2, R2, R17, RZ ;  /* 0x000000110202e224 */ /* 0x008fca00078e02ff */
[----:B------:R0:W-:Y:S04]  /*cfb0*/  @!P6 STG.E.U8 desc[UR36][R10.64+0x9], R2 ;  /* 0x000009020a00e986 */ /* 0x0001e8000c101124 */
[----:B0-----:R-:W3:Y:S01]  /*cfc0*/  LDL.LU R2, [R1+0x24] ;  /* 0x0000240001027983 */ /* 0x001ee20000300800 */
[C---:B------:R-:W-:Y:S02]  /*cfd0*/  ISETP.LT.OR P3, PT, R0.reuse, 0x11, !P0 ;  /* 0x000000110000780c */ /* 0x040fe40004761670 */
[----:B------:R-:W-:-:S11]  /*cfe0*/  ISETP.LT.OR P4, PT, R0, 0x12, !P0 ;  /* 0x000000120000780c */ /* 0x000fd60004781670 */
[----:B-----5:R-:W-:-:S05]  /*cff0*/  @!P3 IMAD R3, R3, R17, RZ ;  /* 0x000000110303b224 */ /* 0x020fca00078e02ff */
[----:B------:R0:W-:Y:S04]  /*d000*/  @!P3 STG.E.U8 desc[UR36][R4.64+0x10], R3 ;  /* 0x000010030400b986 */ /* 0x0001e8000c101124 */
[----:B0-----:R-:W5:Y:S01]  /*d010*/  LDL.LU R3, [R1+0x2c] ;  /* 0x00002c0001037983 */ /* 0x001f620000300800 */
[----:B---3--:R-:W-:-:S05]  /*d020*/  @!P4 IMAD R2, R2, R17, RZ ;  /* 0x000000110202c224 */ /* 0x008fca00078e02ff */
[----:B------:R0:W-:Y:S04]  /*d030*/  @!P4 STG.E.U8 desc[UR36][R4.64+0x11], R2 ;  /* 0x000011020400c986 */ /* 0x0001e8000c101124 */
[----:B0-----:R-:W3:Y:S01]  /*d040*/  LDL.LU R2, [R1+0x30] ;  /* 0x0000300001027983 */ /* 0x001ee20000300800 */
[C---:B------:R-:W-:Y:S02]  /*d050*/  ISETP.LT.OR P1, PT, R0.reuse, 0x11, !P2 ;  /* 0x000000110000780c */ /* 0x040fe40005721670 */
[C---:B------:R-:W-:Y:S02]  /*d060*/  ISETP.LT.OR P5, PT, R0.reuse, 0x12, !P2 ;  /* 0x000000120000780c */ /* 0x040fe400057a1670 */
[----:B------:R-:W-:-:S09]  /*d070*/  ISETP.LT.OR P6, PT, R0, 0x19, !P0 ;  /* 0x000000190000780c */ /* 0x000fd200047c1670 */
        /* <DEDUP_REMOVED lines=38> */
[----:B------:R-:W-:-:S13]  /*d2e0*/  ISETP.LT.OR P6, PT, R0, 0x2a, !P0 ;  /* 0x0000002a0000780c */ /* 0x000fda00047c1670 */
[----:B-----5:R-:W-:-:S05]  /*d2f0*/  @!P6 IMAD R3, R3, R17, RZ ;  /* 0x000000110303e224 */ /* 0x020fca00078e02ff */
[----:B------:R-:W-:Y:S01]  /*d300*/  @!P6 STG.E.U8 desc[UR36][R4.64+0x29], R3 ;  /* 0x000029030400e986 */ /* 0x000fe2000c101124 */
[----:B---3--:R-:W-:-:S05]  /*d310*/  @!P5 IMAD R2, R2, R17, RZ ;  /* 0x000000110202d224 */ /* 0x008fca00078e02ff */
[----:B------:R0:W-:Y:S04]  /*d320*/  @!P5 STG.E.U8 desc[UR36][R4.64+0x28], R2 ;  /* 0x000028020400d986 */ /* 0x0001e8000c101124 */
[----:B0-----:R-:W3:Y:S04]  /*d330*/  LDL.LU R2, [R1+0x58] ;  /* 0x0000580001027983 */ /* 0x001ee80000300800 */
[----:B------:R-:W5:Y:S01]  /*d340*/  LDL.LU R3, [R1+0x5c] ;  /* 0x00005c0001037983 */ /* 0x000f620000300800 */
[C---:B------:R-:W-:Y:S02]  /*d350*/  ISETP.LT.OR P1, PT, R0.reuse, 0x29, !P2 ;  /* 0x000000290000780c */ /* 0x040fe40005721670 */
[----:B------:R-:W-:-:S11]  /*d360*/  ISETP.LT.OR P3, PT, R0, 0x2a, !P2 ;  /* 0x0000002a0000780c */ /* 0x000fd60005761670 */
[----:B---3--:R-:W-:-:S05]  /*d370*/  @!P1 IMAD R2, R2, R17, RZ ;  /* 0x0000001102029224 */ /* 0x008fca00078e02ff */
[----:B------:R0:W-:Y:S04]  /*d380*/  @!P1 STG.E.U8 desc[UR36][R10.64+0x28], R2 ;  /* 0x000028020a009986 */ /* 0x0001e8000c101124 */
[----:B0-----:R-:W3:Y:S01]  /*d390*/  LDL.LU R2, [R1+0x60] ;  /* 0x0000600001027983 */ /* 0x001ee20000300800 */
[----:B-----5:R-:W-:-:S05]  /*d3a0*/  @!P3 IMAD R3, R3, R17, RZ ;  /* 0x000000110303b224 */ /* 0x020fca00078e02ff */
[----:B------:R0:W-:Y:S04]  /*d3b0*/  @!P3 STG.E.U8 desc[UR36][R10.64+0x29], R3 ;  /* 0x000029030a00b986 */ /* 0x0001e8000c101124 */
[----:B0-----:R-:W5:Y:S01]  /*d3c0*/  LDL.LU R3, [R1+0x68] ;  /* 0x0000680001037983 */ /* 0x001f620000300800 */
[C---:B------:R-:W-:Y:S02]  /*d3d0*/  ISETP.LT.OR P4, PT, R0.reuse, 0x31, !P0 ;  /* 0x000000310000780c */ /* 0x040fe40004781670 */
[C---:B------:R-:W-:Y:S02]  /*d3e0*/  ISETP.LT.OR P5, PT, R0.reuse, 0x32, !P0 ;  /* 0x000000320000780c */ /* 0x040fe400047a1670 */
[----:B------:R-:W-:-:S11]  /*d3f0*/  ISETP.LT.OR P6, PT, R0, 0x31, !P2 ;  /* 0x000000310000780c */ /* 0x000fd600057c1670 */
[----:B----4-:R-:W-:-:S05]  /*d400*/  @!P5 IMAD R12, R12, R17, RZ ;  /* 0x000000110c0cd224 */ /* 0x010fca00078e02ff */
[----:B------:R-:W-:Y:S01]  /*d410*/  @!P5 STG.E.U8 desc[UR36][R4.64+0x31], R12 ;  /* 0x0000310c0400d986 */ /* 0x000fe2000c101124 */
[----:B---3--:R-:W-:-:S05]  /*d420*/  @!P4 IMAD R2, R2, R17, RZ ;  /* 0x000000110202c224 */ /* 0x008fca00078e02ff */
[----:B------:R0:W-:Y:S04]  /*d430*/  @!P4 STG.E.U8 desc[UR36][R4.64+0x30], R2 ;  /* 0x000030020400c986 */ /* 0x0001e8000c101124 */
[----:B0-----:R-:W3:Y:S01]  /*d440*/  LDL.LU R2, [R1+0x6c] ;  /* 0x00006c0001027983 */ /* 0x001ee20000300800 */
[----:B-----5:R-:W-:-:S03]  /*d450*/  @!P6 IMAD R3, R3, R17, RZ ;  /* 0x000000110303e224 */ /* 0x020fc600078e02ff */
[----:B------:R-:W4:Y:S04]  /*d460*/  LDL.LU R12, [R1+0x78] ;  /* 0x00007800010c7983 */ /* 0x000f280000300800 */
[----:B------:R0:W-:Y:S04]  /*d470*/  @!P6 STG.E.U8 desc[UR36][R10.64+0x30], R3 ;  /* 0x000030030a00e986 */ /* 0x0001e8000c101124 */
[----:B0-----:R-:W5:Y:S01]  /*d480*/  LDL.LU R3, [R1+0x70] ;  /* 0x0000700001037983 */ /* 0x001f620000300800 */
        /* <DEDUP_REMOVED lines=11> */
[-C--:B----4-:R-:W-:Y:S02]  /*d540*/  @!P5 IMAD R12, R12, R17.reuse, RZ ;  /* 0x000000110c0cd224 */ /* 0x090fe400078e02ff */
[----:B---3--:R-:W-:-:S05]  /*d550*/  @!P4 IMAD R2, R2, R17, RZ ;  /* 0x000000110202c224 */ /* 0x008fca00078e02ff */
[----:B------:R0:W-:Y:S04]  /*d560*/  @!P4 STG.E.U8 desc[UR36][R4.64+0x39], R2 ;  /* 0x000039020400c986 */ /* 0x0001e8000c101124 */
[----:B0-----:R-:W3:Y:S01]  /*d570*/  LDL.LU R2, [R1+0x80] ;  /* 0x0000800001027983 */ /* 0x001ee20000300800 */
[----:B-----5:R-:W-:-:S03]  /*d580*/  @!P6 IMAD R3, R3, R17, RZ ;  /* 0x000000110303e224 */ /* 0x020fc600078e02ff */
[----:B------:R0:W-:Y:S04]  /*d590*/  @!P5 STG.E.U8 desc[UR36][R10.64+0x38], R12 ;  /* 0x0000380c0a00d986 */ /* 0x0001e8000c101124 */
[----:B------:R1:W-:Y:S04]  /*d5a0*/  @!P6 STG.E.U8 desc[UR36][R10.64+0x39], R3 ;  /* 0x000039030a00e986 */ /* 0x0003e8000c101124 */
[----:B0-----:R-:W4:Y:S04]  /*d5b0*/  LDL.LU R12, [R1+0xa0] ;  /* 0x0000a000010c7983 */ /* 0x001f280000300800 */
[----:B-1----:R-:W5:Y:S01]  /*d5c0*/  LDL.LU R3, [R1+0x84] ;  /* 0x0000840001037983 */ /* 0x002f620000300800 */
[----:B------:R-:W-:-:S02]  /*d5d0*/  ISETP.LT.OR P1, PT, R0, 0x41, !P0 ;  /* 0x000000410000780c */ /* 0x000fc40004721670 */
        /* <DEDUP_REMOVED lines=9> */
[C---:B------:R-:W-:Y:S02]  /*d670*/  ISETP.LT.OR P6, PT, R0.reuse, 0x49, !P0 ;  /* 0x000000490000780c */ /* 0x040fe400047c1670 */
[----:B------:R-:W-:-:S02]  /*d680*/  ISETP.LT.OR P1, PT, R0, 0x4a, !P0 ;  /* 0x0000004a0000780c */ /* 0x000fc40004721670 */
[----:B------:R-:W-:-:S07]  /*d690*/  ISETP.LT.OR P3, PT, R0, 0x49, !P2 ;  /* 0x000000490000780c */ /* 0x000fce0005761670 */
[-C--:B------:R-:W-:Y:S02]  /*d6a0*/  @!P5 IMAD R13, R13, R17.reuse, RZ ;  /* 0x000000110d0dd224 */ /* 0x080fe400078e02ff */
[-C--:B------:R-:W-:Y:S02]  /*d6b0*/  @!P6 IMAD R15, R15, R17.reuse, RZ ;  /* 0x000000110f0fe224 */ /* 0x080fe400078e02ff */
[----:B------:R-:W-:Y:S01]  /*d6c0*/  @!P1 IMAD R21, R21, R17, RZ ;  /* 0x0000001115159224 */ /* 0x000fe200078e02ff */
[----:B------:R4:W-:Y:S01]  /*d6d0*/  @!P5 STG.E.U8 desc[UR36][R10.64+0x41], R13 ;  /* 0x0000410d0a00d986 */ /* 0x0009e2000c101124 */
[----:B------:R-:W-:-:S13]  /*d6e0*/  ISETP.LT.OR P5, PT, R0, 0x51, !P0 ;  /* 0x000000510000780c */ /* 0x000fda00047a1670 */
[-C--:B----4-:R-:W-:Y:S02]  /*d6f0*/  @!P5 IMAD R13, R12, R17.reuse, RZ ;  /* 0x000000110c0dd224 */ /* 0x090fe400078e02ff */
[----:B---3--:R-:W-:-:S05]  /*d700*/  @!P4 IMAD R2, R2, R17, RZ ;  /* 0x000000110202c224 */ /* 0x008fca00078e02ff */
[----:B------:R-:W-:Y:S01]  /*d710*/  @!P4 STG.E.U8 desc[UR36][R10.64+0x40], R2 ;  /* 0x000040020a00c986 */ /* 0x000fe2000c101124 */
[----:B------:R-:W-:-:S03]  /*d720*/  ISETP.LT.OR P4, PT, R0, 0x4a, !P2 ;  /* 0x0000004a0000780c */ /* 0x000fc60005781670 */
[----:B------:R0:W-:Y:S01]  /*d730*/  @!P6 STG.E.U8 desc[UR36][R4.64+0x48], R15 ;  /* 0x0000480f0400e986 */ /* 0x0001e2000c101124 */
[----:B------:R-:W-:-:S03]  /*d740*/  ISETP.LT.OR P6, PT, R0, 0x52, !P0 ;  /* 0x000000520000780c */ /* 0x000fc600047c1670 */
[----:B------:R-:W-:Y:S01]  /*d750*/  @!P1 STG.E.U8 desc[UR36][R4.64+0x49], R21 ;  /* 0x0000491504009986 */ /* 0x000fe2000c101124 */
[----:B------:R-:W-:-:S05]  /*d760*/  ISETP.LT.OR P1, PT, R0, 0x51, !P2 ;  /* 0x000000510000780c */ /* 0x000fca0005721670 */
[-C--:B------:R-:W-:Y:S02]  /*d770*/  @!P4 IMAD R23, R23, R17.reuse, RZ ;  /* 0x000000111717c224 */ /* 0x080fe400078e02ff */
[-C--:B-----5:R-:W-:Y:S02]  /*d780*/  @!P3 IMAD R3, R3, R17.reuse, RZ ;  /* 0x000000110303b224 */ /* 0x0a0fe400078e02ff */
[-C--:B0-----:R-:W-:Y:S01]  /*d790*/  @!P6 IMAD R15, R235, R17.reuse, RZ ;  /* 0x00000011eb0fe224 */ /* 0x081fe200078e02ff */
[----:B------:R-:W-:Y:S03]  /*d7a0*/  @!P4 STG.E.U8 desc[UR36][R10.64+0x49], R23 ;  /* 0x000049170a00c986 */ /* 0x000fe6000c101124 */
[----:B------:R-:W-:Y:S01]  /*d7b0*/  @!P1 IMAD R153, R153, R17, RZ ;  /* 0x0000001199999224 */ /* 0x000fe200078e02ff */
[----:B------:R0:W-:Y:S01]  /*d7c0*/  @!P3 STG.E.U8 desc[UR36][R10.64+0x48], R3 ;  /* 0x000048030a00b986 */ /* 0x0001e2000c101124 */
[----:B------:R-:W-:-:S02]  /*d7d0*/  ISETP.LT.OR P3, PT, R0, 0x52, !P2 ;  /* 0x000000520000780c */ /* 0x000fc40005761670 */
[C---:B------:R-:W-:Y:S01]  /*d7e0*/  ISETP.LT.OR P4, PT, R0.reuse, 0x59, !P0 ;  /* 0x000000590000780c */ /* 0x040fe20004781670 */
[----:B------:R1:W-:Y:S01]  /*d7f0*/  @!P5 STG.E.U8 desc[UR36][R4.64+0x50], R13 ;  /* 0x0000500d0400d986 */ /* 0x0003e2000c101124 */
[----:B------:R-:W-:-:S03]  /*d800*/  ISETP.LT.OR P5, PT, R0, 0x5a, !P0 ;  /* 0x0000005a0000780c */ /* 0x000fc600047a1670 */
[----:B------:R3:W-:Y:S01]  /*d810*/  @!P6 STG.E.U8 desc[UR36][R4.64+0x51], R15 ;  /* 0x0000510f0400e986 */ /* 0x0007e2000c101124 */
[----:B------:R-:W-:-:S03]  /*d820*/  ISETP.LT.OR P6, PT, R0, 0x59, !P2 ;  /* 0x000000590000780c */ /* 0x000fc600057c1670 */
[----:B------:R-:W-:Y:S01]  /*d830*/  @!P1 STG.E.U8 desc[UR36][R10.64+0x50], R153 ;  /* 0x000050990a009986 */ /* 0x000fe2000c101124 */
[----:B------:R-:W-:Y:S01]  /*d840*/  ISETP.LT.OR P1, PT, R0, 0x5a, !P2 ;  /* 0x0000005a0000780c */ /* 0x000fe20005721670 */
[-C--:B0-----:R-:W-:Y:S02]  /*d850*/  @!P3 IMAD R3, R234, R17.reuse, RZ ;  /* 0x00000011ea03b224 */ /* 0x081fe400078e02ff */
[-C--:B------:R-:W-:Y:S02]  /*d860*/  @!P4 IMAD R21, R233, R17.reuse, RZ ;  /* 0x00000011e915c224 */ /* 0x080fe400078e02ff */
[-C--:B-1----:R-:W-:Y:S01]  /*d870*/  @!P5 IMAD R13, R232, R17.reuse, RZ ;  /* 0x00000011e80dd224 */ /* 0x082fe200078e02ff */
[----:B------:R0:W-:Y:S03]  /*d880*/  @!P3 STG.E.U8 desc[UR36][R10.64+0x51], R3 ;  /* 0x000051030a00b986 */ /* 0x0001e6000c101124 */
[----:B---3--:R-:W-:Y:S01]  /*d890*/  @!P6 IMAD R15, R231, R17, RZ ;  /* 0x00000011e70fe224 */ /* 0x008fe200078e02ff */
[----:B------:R1:W-:Y:S01]  /*d8a0*/  @!P4 STG.E.U8 desc[UR36][R4.64+0x58], R21 ;  /* 0x000058150400c986 */ /* 0x0003e2000c101124 */
[----:B------:R-:W-:-:S02]  /*d8b0*/  ISETP.LT.OR P3, PT, R0, 0x61, !P0 ;  /* 0x000000610000780c */ /* 0x000fc40004761670 */
[----:B------:R-:W-:Y:S01]  /*d8c0*/  @!P1 IMAD R23, R230, R17, RZ ;  /* 0x00000011e6179224 */ /* 0x000fe200078e02ff */
        /* <DEDUP_REMOVED lines=8> */
[-C--:B-1----:R-:W-:Y:S02]  /*d950*/  @!P4 IMAD R21, R228, R17.reuse, RZ ;  /* 0x00000011e415c224 */ /* 0x082fe400078e02ff */
[-C--:B---3--:R-:W-:Y:S01]  /*d960*/  @!P5 IMAD R13, R227, R17.reuse, RZ ;  /* 0x00000011e30dd224 */ /* 0x088fe200078e02ff */
[----:B------:R0:W-:Y:S03]  /*d970*/  @!P3 STG.E.U8 desc[UR36][R4.64+0x60], R3 ;  /* 0x000060030400b986 */ /* 0x0001e6000c101124 */
[----:B----4-:R-:W-:Y:S01]  /*d980*/  @!P6 IMAD R15, R226, R17, RZ ;  /* 0x00000011e20fe224 */ /* 0x010fe200078e02ff */
        /* <DEDUP_REMOVED lines=134> */
[-C--:B----4-:R-:W-:Y:S01]  /*e1f0*/  @!P6 IMAD R15, R181, R17.reuse, RZ ;  /* 0x00000011b50fe224 */ /* 0x090fe200078e02ff */
[----:B------:R1:W-:Y:S03]  /*e200*/  @!P4 STG.E.U8 desc[UR36][R10.64+0xb8], R21 ;  /* 0x0000b8150a00c986 */ /* 0x0003e6000c101124 */
[----:B------:R-:W-:Y:S01]  /*e210*/  @!P1 IMAD R23, R180, R17, RZ ;  /* 0x00000011b4179224 */ /* 0x000fe200078e02ff */
[C---:B------:R-:W-:Y:S01]  /*e220*/  ISETP.LT.OR P3, PT, R0.reuse, 0xc1, !P2 ;  /* 0x000000c10000780c */ /* 0x040fe20005761670 */
[----:B------:R3:W-:Y:S01]  /*e230*/  @!P5 STG.E.U8 desc[UR36][R10.64+0xb9], R13 ;  /* 0x0000b90d0a00d986 */ /* 0x0007e2000c101124 */
[----:B------:R-:W-:-:S02]  /*e240*/  ISETP.LT.OR P4, PT, R0, 0xc2, !P2 ;  /* 0x000000c20000780c */ /* 0x000fc40005781670 */
[C---:B------:R-:W-:Y:S01]  /*e250*/  ISETP.LT.OR P5, PT, R0.reuse, 0xc9, !P0 ;  /* 0x000000c90000780c */ /* 0x040fe200047a1670 */
[----:B------:R4:W-:Y:S01]  /*e260*/  @!P6 STG.E.U8 desc[UR36][R4.64+0xc0], R15 ;  /* 0x0000c00f0400e986 */ /* 0x0009e2000c101124 */
[----:B------:R-:W-:-:S03]  /*e270*/  ISETP.LT.OR P6, PT, R0, 0xca, !P0 ;  /* 0x000000ca0000780c */ /* 0x000fc600047c1670 */
[----:B------:R-:W-:Y:S01]  /*e280*/  @!P1 STG.E.U8 desc[UR36][R4.64+0xc1], R23 ;  /* 0x0000c11704009986 */ /* 0x000fe2000c101124 */
[----:B------:R-:W-:-:S03]  /*e290*/  ISETP.LT.OR P1, PT, R0, 0xc9, !P2 ;  /* 0x000000c90000780c */ /* 0x000fc60005721670 */
[-C--:B0-----:R-:W-:Y:S02]  /*e2a0*/  @!P3 IMAD R3, R179, R17.reuse, RZ ;  /* 0x00000011b303b224 */ /* 0x081fe400078e02ff */
[-C--:B-1----:R-:W-:Y:S02]  /*e2b0*/  @!P4 IMAD R21, R178, R17.reuse, RZ ;  /* 0x00000011b215c224 */ /* 0x082fe400078e02ff */
[-C--:B---3--:R-:W-:Y:S02]  /*e2c0*/  @!P5 IMAD R13, R177, R17.reuse, RZ ;  /* 0x00000011b10dd224 */ /* 0x088fe400078e02ff */
[-C--:B----4-:R-:W-:Y:S01]  /*e2d0*/  @!P6 IMAD R15, R176, R17.reuse, RZ ;  /* 0x00000011b00fe224 */ /* 0x090fe200078e02ff */
[----:B------:R0:W-:Y:S03]  /*e2e0*/  @!P3 STG.E.U8 desc[UR36][R10.64+0xc0], R3 ;  /* 0x0000c0030a00b986 */ /* 0x0001e6000c101124 */
        /* <DEDUP_REMOVED lines=36> */
[----:B------:R4:W-:Y:S04]  /*e530*/  @!P6 STG.E.U8 desc[UR36][R10.64+0xd9], R15 ;  /* 0x0000d90f0a00e986 */ /* 0x0009e8000c101124 */
[----:B------:R-:W-:Y:S01]  /*e540*/  @!P1 STG.E.U8 desc[UR36][R4.64+0xe0], R153 ;  /* 0x0000e09904009986 */ /* 0x000fe2000c101124 */
[C---:B------:R-:W-:Y:S02]  /*e550*/  ISETP.LT.OR P1, PT, R0.reuse, 0xea, !P0 ;  /* 0x000000ea0000780c */ /* 0x040fe40004721670 */
[----:B------:R-:W-:Y:S01]  /*e560*/  ISETP.LT.OR P6, PT, R0, 0xe9, !P0 ;  /* 0x000000e90000780c */ /* 0x000fe200047c1670 */
[-C--:B0-----:R-:W-:Y:S02]  /*e570*/  @!P3 IMAD R3, R164, R17.reuse, RZ ;  /* 0x00000011a403b224 */ /* 0x081fe400078e02ff */
[----:B-1----:R-:W-:-:S02]  /*e580*/  @!P4 IMAD R21, R163, R17, RZ ;  /* 0x00000011a315c224 */ /* 0x002fc400078e02ff */
[----:B---3--:R-:W-:Y:S01]  /*e590*/  @!P5 IMAD R13, R162, R17, RZ ;  /* 0x00000011a20dd224 */ /* 0x008fe200078e02ff */
[----:B------:R0:W-:Y:S01]  /*e5a0*/  @!P3 STG.E.U8 desc[UR36][R4.64+0xe1], R3 ;  /* 0x0000e1030400b986 */ /* 0x0001e2000c101124 */
[----:B------:R-:W-:-:S04]  /*e5b0*/  ISETP.LT.OR P3, PT, R0, 0xe9, !P2 ;  /* 0x000000e90000780c */ /* 0x000fc80005761670 */
[-C--:B------:R-:W-:Y:S01]  /*e5c0*/  @!P1 IMAD R23, R160, R17.reuse, RZ ;  /* 0x00000011a0179224 */ /* 0x080fe200078e02ff */
[----:B------:R2:W-:Y:S01]  /*e5d0*/  @!P4 STG.E.U8 desc[UR36][R10.64+0xe0], R21 ;  /* 0x0000e0150a00c986 */ /* 0x0005e2000c101124 */
[----:B----4-:R-:W-:Y:S01]  /*e5e0*/  @!P6 IMAD R15, R161, R17, RZ ;  /* 0x00000011a10fe224 */ /* 0x010fe200078e02ff */
[C---:B------:R-:W-:Y:S02]  /*e5f0*/  ISETP.LT.OR P4, PT, R0.reuse, 0xea, !P2 ;  /* 0x000000ea0000780c */ /* 0x040fe40005781670 */
[----:B------:R1:W-:Y:S01]  /*e600*/  @!P5 STG.E.U8 desc[UR36][R10.64+0xe1], R13 ;  /* 0x0000e10d0a00d986 */ /* 0x0003e2000c101124 */
[----:B------:R-:W-:-:S03]  /*e610*/  ISETP.LT.OR P5, PT, R0, 0xf1, !P0 ;  /* 0x000000f10000780c */ /* 0x000fc600047a1670 */
[----:B------:R-:W-:Y:S01]  /*e620*/  @!P1 STG.E.U8 desc[UR36][R4.64+0xe9], R23 ;  /* 0x0000e91704009986 */ /* 0x000fe2000c101124 */
[----:B------:R-:W-:-:S03]  /*e630*/  ISETP.LT.OR P1, PT, R0, 0xf2, !P0 ;  /* 0x000000f20000780c */ /* 0x000fc60004721670 */
[----:B------:R3:W-:Y:S01]  /*e640*/  @!P6 STG.E.U8 desc[UR36][R4.64+0xe8], R15 ;  /* 0x0000e80f0400e986 */ /* 0x0007e2000c101124 */
[----:B------:R-:W-:Y:S01]  /*e650*/  ISETP.LT.OR P6, PT, R0, 0xf1, !P2 ;  /* 0x000000f10000780c */ /* 0x000fe200057c1670 */
[-C--:B0-----:R-:W-:Y:S02]  /*e660*/  @!P3 IMAD R3, R159, R17.reuse, RZ ;  /* 0x000000119f03b224 */ /* 0x081fe400078e02ff */
[-C--:B--2---:R-:W-:Y:S02]  /*e670*/  @!P4 IMAD R21, R158, R17.reuse, RZ ;  /* 0x000000119e15c224 */ /* 0x084fe400078e02ff */
[-C--:B-1----:R-:W-:Y:S01]  /*e680*/  @!P5 IMAD R13, R157, R17.reuse, RZ ;  /* 0x000000119d0dd224 */ /* 0x082fe200078e02ff */
[----:B------:R0:W-:Y:S01]  /*e690*/  @!P3 STG.E.U8 desc[UR36][R10.64+0xe8], R3 ;  /* 0x0000e8030a00b986 */ /* 0x0001e2000c101124 */
[----:B------:R-:W-:Y:S02]  /*e6a0*/  ISETP.LT.OR P3, PT, R0, 0xf2, !P2 ;  /* 0x000000f20000780c */ /* 0x000fe40005761670 */
[-C--:B---3--:R-:W-:Y:S01]  /*e6b0*/  @!P1 IMAD R15, R156, R17.reuse, RZ ;  /* 0x000000119c0f9224 */ /* 0x088fe200078e02ff */
[----:B------:R1:W-:Y:S03]  /*e6c0*/  @!P4 STG.E.U8 desc[UR36][R10.64+0xe9], R21 ;  /* 0x0000e9150a00c986 */ /* 0x0003e6000c101124 */
[----:B------:R-:W-:Y:S01]  /*e6d0*/  @!P6 IMAD R23, R155, R17, RZ ;  /* 0x000000119b17e224 */ /* 0x000fe200078e02ff */
[C---:B------:R-:W-:Y:S01]  /*e6e0*/  ISETP.LT.OR P4, PT, R0.reuse, 0xf9, !P0 ;  /* 0x000000f90000780c */ /* 0x040fe20004781670 */
[----:B------:R-:W-:Y:S01]  /*e6f0*/  @!P1 STG.E.U8 desc[UR36][R4.64+0xf1], R15 ;  /* 0x0000f10f04009986 */ /* 0x000fe2000c101124 */
[----:B------:R-:W-:-:S02]  /*e700*/  ISETP.LT.OR P0, PT, R0, 0xfa, !P0 ;  /* 0x000000fa0000780c */ /* 0x000fc40004701670 */
[C---:B------:R-:W-:Y:S01]  /*e710*/  ISETP.GE.AND P1, PT, R19.reuse, 0x81, PT ;  /* 0x000000811300780c */ /* 0x040fe20003f26270 */
[----:B------:R2:W-:Y:S01]  /*e720*/  @!P5 STG.E.U8 desc[UR36][R4.64+0xf0], R13 ;  /* 0x0000f00d0400d986 */ /* 0x0005e2000c101124 */
[C---:B------:R-:W-:Y:S02]  /*e730*/  ISETP.LT.OR P5, PT, R0.reuse, 0xf9, !P2 ;  /* 0x000000f90000780c */ /* 0x040fe400057a1670 */
[C---:B------:R-:W-:Y:S01]  /*e740*/  ISETP.LT.OR P2, PT, R0.reuse, 0xfa, !P2 ;  /* 0x000000fa0000780c */ /* 0x040fe20005741670 */
[----:B------:R-:W-:Y:S01]  /*e750*/  @!P6 STG.E.U8 desc[UR36][R10.64+0xf0], R23 ;  /* 0x0000f0170a00e986 */ /* 0x000fe2000c101124 */
[----:B------:R-:W-:Y:S01]  /*e760*/  ISETP.LT.OR P6, PT, R0, 0x1, !P1 ;  /* 0x000000010000780c */ /* 0x000fe20004fc1670 */
[-C--:B0-----:R-:W-:Y:S02]  /*e770*/  @!P3 IMAD R3, R154, R17.reuse, RZ ;  /* 0x000000119a03b224 */ /* 0x081fe400078e02ff */
[-C--:B-1----:R-:W-:Y:S02]  /*e780*/  @!P4 IMAD R21, R152, R17.reuse, RZ ;  /* 0x000000119815c224 */ /* 0x082fe400078e02ff */
[----:B------:R-:W-:Y:S01]  /*e790*/  @!P0 IMAD R153, R22, R17, RZ ;  /* 0x0000001116998224 */ /* 0x000fe200078e02ff */
[----:B------:R0:W-:Y:S01]  /*e7a0*/  @!P3 STG.E.U8 desc[UR36][R10.64+0xf1], R3 ;  /* 0x0000f1030a00b986 */ /* 0x0001e2000c101124 */
[----:B------:R-:W-:-:S02]  /*e7b0*/  ISETP.GE.AND P3, PT, R19, 0x89, PT ;  /* 0x000000891300780c */ /* 0x000fc40003f66270 */
[-C--:B--2---:R-:W-:Y:S02]  /*e7c0*/  @!P5 IMAD R13, R20, R17.reuse, RZ ;  /* 0x00000011140dd224 */ /* 0x084fe400078e02ff */
[-C--:B------:R-:W-:Y:S01]  /*e7d0*/  @!P2 IMAD R15, R14, R17.reuse, RZ ;  /* 0x000000110e0fa224 */ /* 0x080fe200078e02ff */
[----:B------:R-:W-:Y:S01]  /*e7e0*/  @!P0 STG.E.U8 desc[UR36][R4.64+0xf9], R153 ;  /* 0x0000f99904008986 */ /* 0x000fe2000c101124 */
[----:B------:R-:W-:Y:S01]  /*e7f0*/  @!P6 IMAD R19, R24, R17, RZ ;  /* 0x000000111813e224 */ /* 0x000fe200078e02ff */
[C---:B------:R-:W-:Y:S02]  /*e800*/  ISETP.LT.OR P0, PT, R0.reuse, 0x2, !P1 ;  /* 0x000000020000780c */ /* 0x040fe40004f01670 */
[----:B------:R1:W-:Y:S01]  /*e810*/  @!P4 STG.E.U8 desc[UR36][R4.64+0xf8], R21 ;  /* 0x0000f8150400c986 */ /* 0x0003e2000c101124 */
[----:B------:R-:W-:-:S03]  /*e820*/  ISETP.LT.OR P4, PT, R0, 0x1, !P3 ;  /* 0x000000010000780c */ /* 0x000fc60005f81670 */
[----:B------:R-:W-:Y:S01]  /*e830*/  @!P5 STG.E.U8 desc[UR36][R10.64+0xf8], R13 ;  /* 0x0000f80d0a00d986 */ /* 0x000fe2000c101124 */
[----:B------:R-:W-:-:S03]  /*e840*/  ISETP.LT.OR P5, PT, R0, 0x2, !P3 ;  /* 0x000000020000780c */ /* 0x000fc60005fa1670 */
[----:B------:R-:W-:Y:S01]  /*e850*/  @!P2 STG.E.U8 desc[UR36][R10.64+0xf9], R15 ;  /* 0x0000f90f0a00a986 */ /* 0x000fe2000c101124 */
[----:B------:R-:W-:-:S03]  /*e860*/  ISETP.LT.OR P2, PT, R0, 0x9, !P1 ;  /* 0x000000090000780c */ /* 0x000fc60004f41670 */
[----:B------:R-:W-:Y:S01]  /*e870*/  @!P6 STG.E.U8 desc[UR36][R6.64], R19 ;  /* 0x000000130600e986 */ /* 0x000fe2000c101124 */
[----:B------:R-:W-:Y:S01]  /*e880*/  ISETP.LT.OR P6, PT, R0, 0xa, !P1 ;  /* 0x0000000a0000780c */ /* 0x000fe20004fc1670 */
[-C--:B------:R-:W-:Y:S02]  /*e890*/  @!P0 IMAD R25, R25, R17.reuse, RZ ;  /* 0x0000001119198224 */ /* 0x080fe400078e02ff */
[-C--:B0-----:R-:W-:Y:S02]  /*e8a0*/  @!P4 IMAD R3, R26, R17.reuse, RZ ;  /* 0x000000111a03c224 */ /* 0x081fe400078e02ff */
[-C--:B------:R-:W-:Y:S01]  /*e8b0*/  @!P5 IMAD R27, R27, R17.reuse, RZ ;  /* 0x000000111b1bd224 */ /* 0x080fe200078e02ff */
[----:B------:R-:W-:Y:S03]  /*e8c0*/  @!P0 STG.E.U8 desc[UR36][R6.64+0x1], R25 ;  /* 0x0000011906008986 */ /* 0x000fe6000c101124 */
[----:B-1----:R-:W-:Y:S01]  /*e8d0*/  @!P2 IMAD R5, R28, R17, RZ ;  /* 0x000000111c05a224 */ /* 0x002fe200078e02ff */
[----:B------:R0:W-:Y:S01]  /*e8e0*/  @!P4 STG.E.U8 desc[UR36][R8.64], R3 ;  /* 0x000000030800c986 */ /* 0x0001e2000c101124 */
[----:B------:R-:W-:-:S02]  /*e8f0*/  ISETP.LT.OR P0, PT, R0, 0xa, !P3 ;  /* 0x0000000a0000780c */ /* 0x000fc40005f01670 */
[----:B------:R-:W-:Y:S01]  /*e900*/  @!P6 IMAD R29, R29, R17, RZ ;  /* 0x000000111d1de224 */ /* 0x000fe200078e02ff */
[C---:B------:R-:W-:Y:S01]  /*e910*/  ISETP.LT.OR P4, PT, R0.reuse, 0x9, !P3 ;  /* 0x000000090000780c */ /* 0x040fe20005f81670 */
[----:B------:R-:W-:Y:S01]  /*e920*/  @!P5 STG.E.U8 desc[UR36][R8.64+0x1], R27 ;  /* 0x0000011b0800d986 */ /* 0x000fe2000c101124 */
[----:B------:R-:W-:-:S03]  /*e930*/  ISETP.LT.OR P5, PT, R0, 0x11, !P1 ;  /* 0x000000110000780c */ /* 0x000fc60004fa1670 */
[----:B------:R1:W-:Y:S01]  /*e940*/  @!P2 STG.E.U8 desc[UR36][R6.64+0x8], R5 ;  /* 0x000008050600a986 */ /* 0x0003e2000c101124 */
[----:B------:R-:W-:-:S03]  /*e950*/  ISETP.LT.OR P2, PT, R0, 0x12, !P1 ;  /* 0x000000120000780c */ /* 0x000fc60004f41670 */
[----:B------:R-:W-:Y:S01]  /*e960*/  @!P6 STG.E.U8 desc[UR36][R6.64+0x9], R29 ;  /* 0x0000091d0600e986 */ /* 0x000fe2000c101124 */
[----:B------:R-:W-:Y:S01]  /*e970*/  ISETP.LT.OR P6, PT, R0, 0x11, !P3 ;  /* 0x000000110000780c */ /* 0x000fe20005fc1670 */
[-C--:B------:R-:W-:Y:S02]  /*e980*/  @!P0 IMAD R31, R31, R17.reuse, RZ ;  /* 0x000000111f1f8224 */ /* 0x080fe400078e02ff */
[-C--:B0-----:R-:W-:Y:S02]  /*e990*/  @!P4 IMAD R3, R30, R17.reuse, RZ ;  /* 0x000000111e03c224 */ /* 0x081fe400078e02ff */
[-C--:B------:R-:W-:Y:S01]  /*e9a0*/  @!P5 IMAD R11, R32, R17.reuse, RZ ;  /* 0x00000011200bd224 */ /* 0x080fe200078e02ff */
[----:B------:R-:W-:Y:S03]  /*e9b0*/  @!P0 STG.E.U8 desc[UR36][R8.64+0x9], R31 ;  /* 0x0000091f08008986 */ /* 0x000fe6000c101124 */
[----:B------:R-:W-:Y:S01]  /*e9c0*/  @!P2 IMAD R33, R33, R17, RZ ;  /* 0x000000112121a224 */ /* 0x000fe200078e02ff */
[----:B------:R0:W-:Y:S01]  /*e9d0*/  @!P4 STG.E.U8 desc[UR36][R8.64+0x8], R3 ;  /* 0x000008030800c986 */ /* 0x0001e2000c101124 */
[----:B------:R-:W-:-:S02]  /*e9e0*/  ISETP.LT.OR P0, PT, R0, 0x12, !P3 ;  /* 0x000000120000780c */ /* 0x000fc40005f01670 */
[----:B-1----:R-:W-:Y:S01]  /*e9f0*/  @!P6 IMAD R5, R34, R17, RZ ;  /* 0x000000112205e224 */ /* 0x002fe200078e02ff */
[C---:B------:R-:W-:Y:S01]  /*ea00*/  ISETP.LT.OR P4, PT, R0.reuse, 0x19, !P1 ;  /* 0x000000190000780c */ /* 0x040fe20004f81670 */
[----:B------:R-:W-:Y:S01]  /*ea10*/  @!P5 STG.E.U8 desc[UR36][R6.64+0x10], R11 ;  /* 0x0000100b0600d986 */ /* 0x000fe2000c101124 */
[----:B------:R-:W-:-:S03]  /*ea20*/  ISETP.LT.OR P5, PT, R0, 0x1a, !P1 ;  /* 0x0000001a0000780c */ /* 0x000fc60004fa1670 */
[----:B------:R-:W-:Y:S01]  /*ea30*/  @!P2 STG.E.U8 desc[UR36][R6.64+0x11], R33 ;  /* 0x000011210600a986 */ /* 0x000fe2000c101124 */
[----:B------:R-:W-:-:S03]  /*ea40*/  ISETP.LT.OR P2, PT, R0, 0x19, !P3 ;  /* 0x000000190000780c */ /* 0x000fc60005f41670 */
[----:B------:R1:W-:Y:S01]  /*ea50*/  @!P6 STG.E.U8 desc[UR36][R8.64+0x10], R5 ;  /* 0x000010050800e986 */ /* 0x0003e2000c101124 */
[----:B------:R-:W-:Y:S01]  /*ea60*/  ISETP.LT.OR P6, PT, R0, 0x1a, !P3 ;  /* 0x0000001a0000780c */ /* 0x000fe20005fc1670 */
[-C--:B------:R-:W-:Y:S02]  /*ea70*/  @!P0 IMAD R35, R35, R17.reuse, RZ ;  /* 0x0000001123238224 */ /* 0x080fe400078e02ff */
[-C--:B0-----:R-:W-:Y:S02]  /*ea80*/  @!P4 IMAD R3, R36, R17.reuse, RZ ;  /* 0x000000112403c224 */ /* 0x081fe400078e02ff */
[-C--:B------:R-:W-:Y:S01]  /*ea90*/  @!P5 IMAD R37, R37, R17.reuse, RZ ;  /* 0x000000112525d224 */ /* 0x080fe200078e02ff */
[----:B------:R-:W-:Y:S01]  /*eaa0*/  @!P0 STG.E.U8 desc[UR36][R8.64+0x11], R35 ;  /* 0x0000112308008986 */ /* 0x000fe2000c101124 */
[----:B------:R-:W-:Y:S02]  /*eab0*/  ISETP.LT.OR P0, PT, R0, 0x22, !P1 ;  /* 0x000000220000780c */ /* 0x000fe40004f01670 */
[----:B-1----:R-:W-:-:S04]  /*eac0*/  @!P2 IMAD R5, R38, R17, RZ ;  /* 0x000000112605a224 */ /* 0x002fc800078e02ff */
[----:B------:R-:W-:Y:S01]  /*ead0*/  @!P6 IMAD R39, R39, R17, RZ ;  /* 0x000000112727e224 */ /* 0x000fe200078e02ff */
[----:B------:R0:W-:Y:S01]  /*eae0*/  @!P4 STG.E.U8 desc[UR36][R6.64+0x18], R3 ;  /* 0x000018030600c986 */ /* 0x0001e2000c101124 */
[----:B------:R-:W-:-:S03]  /*eaf0*/  ISETP.LT.OR P4, PT, R0, 0x21, !P1 ;  /* 0x000000210000780c */ /* 0x000fc60004f81670 */
        /* <DEDUP_REMOVED lines=216> */
[-C--:B0-----:R-:W-:Y:S02]  /*f880*/  @!P4 IMAD R3, R110, R17.reuse, RZ ;  /* 0x000000116e03c224 */ /* 0x081fe400078e02ff */
[-C--:B------:R-:W-:Y:S02]  /*f890*/  @!P0 IMAD R111, R111, R17.reuse, RZ ;  /* 0x000000116f6f8224 */ /* 0x080fe400078e02ff */
[-C--:B------:R-:W-:Y:S01]  /*f8a0*/  @!P5 IMAD R11, R112, R17.reuse, RZ ;  /* 0x00000011700bd224 */ /* 0x080fe200078e02ff */
[----:B------:R0:W-:Y:S03]  /*f8b0*/  @!P4 STG.E.U8 desc[UR36][R8.64+0xa8], R3 ;  /* 0x0000a8030800c986 */ /* 0x0001e6000c101124 */
[-C--:B------:R-:W-:Y:S01]  /*f8c0*/  @!P2 IMAD R113, R113, R17.reuse, RZ ;  /* 0x000000117171a224 */ /* 0x080fe200078e02ff */
[----:B------:R-:W-:Y:S03]  /*f8d0*/  @!P0 STG.E.U8 desc[UR36][R8.64+0xa9], R111 ;  /* 0x0000a96f08008986 */ /* 0x000fe6000c101124 */
[----:B-1----:R-:W-:Y:S01]  /*f8e0*/  @!P6 IMAD R5, R114, R17, RZ ;  /* 0x000000117205e224 */ /* 0x002fe200078e02ff */
[C---:B------:R-:W-:Y:S01]  /*f8f0*/  ISETP.LT.OR P0, PT, R0.reuse, 0xb2, !P3 ;  /* 0x000000b20000780c */ /* 0x040fe20005f01670 */
[----:B------:R-:W-:Y:S01]  /*f900*/  @!P5 STG.E.U8 desc[UR36][R6.64+0xb0], R11 ;  /* 0x0000b00b0600d986 */ /* 0x000fe2000c101124 */
[----:B------:R-:W-:-:S02]  /*f910*/  ISETP.LT.OR P5, PT, R0, 0xba, !P1 ;  /* 0x000000ba0000780c */ /* 0x000fc40004fa1670 */
[C---:B------:R-:W-:Y:S01]  /*f920*/  ISETP.LT.OR P4, PT, R0.reuse, 0xb9, !P1 ;  /* 0x000000b90000780c */ /* 0x040fe20004f81670 */
[----:B------:R-:W-:Y:S01]  /*f930*/  @!P2 STG.E.U8 desc[UR36][R6.64+0xb1], R113 ;  /* 0x0000b1710600a986 */ /* 0x000fe2000c101124 */
[----:B------:R-:W-:-:S03]  /*f940*/  ISETP.LT.OR P2, PT, R0, 0xb9, !P3 ;  /* 0x000000b90000780c */ /* 0x000fc60005f41670 */
[----:B------:R1:W-:Y:S01]  /*f950*/  @!P6 STG.E.U8 desc[UR36][R8.64+0xb0], R5 ;  /* 0x0000b0050800e986 */ /* 0x0003e2000c101124 */
[----:B------:R-:W-:-:S03]  /*f960*/  ISETP.LT.OR P6, PT, R0, 0xba, !P3 ;  /* 0x000000ba0000780c */ /* 0x000fc60005fc1670 */
[-C--:B------:R-:W-:Y:S02]  /*f970*/  @!P0 IMAD R115, R115, R17.reuse, RZ ;  /* 0x0000001173738224 */ /* 0x080fe400078e02ff */
[-C--:B------:R-:W-:Y:S02]  /*f980*/  @!P5 IMAD R117, R117, R17.reuse, RZ ;  /* 0x000000117575d224 */ /* 0x080fe400078e02ff */
[-C--:B0-----:R-:W-:Y:S01]  /*f990*/  @!P4 IMAD R3, R116, R17.reuse, RZ ;  /* 0x000000117403c224 */ /* 0x081fe200078e02ff */
[----:B------:R-:W-:Y:S01]  /*f9a0*/  @!P0 STG.E.U8 desc[UR36][R8.64+0xb1], R115 ;  /* 0x0000b17308008986 */ /* 0x000fe2000c101124 */
[----:B------:R-:W-:Y:S01]  /*f9b0*/  ISETP.LT.OR P0, PT, R0, 0xc1, !P1 ;  /* 0x000000c10000780c */ /* 0x000fe20004f01670 */
[----:B-1----:R-:W-:-:S03]  /*f9c0*/  @!P2 IMAD R5, R118, R17, RZ ;  /* 0x000000117605a224 */ /* 0x002fc600078e02ff */
[----:B------:R-:W-:Y:S01]  /*f9d0*/  @!P6 IMAD R119, R119, R17, RZ ;  /* 0x000000117777e224 */ /* 0x000fe200078e02ff */
[----:B------:R-:W-:Y:S01]  /*f9e0*/  @!P5 STG.E.U8 desc[UR36][R6.64+0xb9], R117 ;  /* 0x0000b9750600d986 */ /* 0x000fe2000c101124 */
[----:B------:R-:W-:-:S03]  /*f9f0*/  ISETP.LT.OR P5, PT, R0, 0xc2, !P1 ;  /* 0x000000c20000780c */ /* 0x000fc60004fa1670 */
[----:B------:R0:W-:Y:S01]  /*fa00*/  @!P4 STG.E.U8 desc[UR36][R6.64+0xb8], R3 ;  /* 0x0000b8030600c986 */ /* 0x0001e2000c101124 */
[----:B------:R-:W-:-:S03]  /*fa10*/  ISETP.LT.OR P4, PT, R0, 0xc1, !P3 ;  /* 0x000000c10000780c */ /* 0x000fc60005f81670 */
[----:B------:R-:W-:Y:S01]  /*fa20*/  @!P6 STG.E.U8 desc[UR36][R8.64+0xb9], R119 ;  /* 0x0000b9770800e986 */ /* 0x000fe2000c101124 */
[----:B------:R-:W-:-:S03]  /*fa30*/  ISETP.LT.OR P6, PT, R0, 0xc2, !P3 ;  /* 0x000000c20000780c */ /* 0x000fc60005fc1670 */
[----:B------:R1:W-:Y:S01]  /*fa40*/  @!P2 STG.E.U8 desc[UR36][R8.64+0xb8], R5 ;  /* 0x0000b8050800a986 */ /* 0x0003e2000c101124 */
[----:B------:R-:W-:Y:S01]  /*fa50*/  ISETP.LT.OR P2, PT, R0, 0xc9, !P1 ;  /* 0x000000c90000780c */ /* 0x000fe20004f41670 */
[-C--:B------:R-:W-:Y:S02]  /*fa60*/  @!P0 IMAD R11, R120, R17.reuse, RZ ;  /* 0x00000011780b8224 */ /* 0x080fe400078e02ff */
[-C--:B------:R-:W-:Y:S02]  /*fa70*/  @!P5 IMAD R121, R121, R17.reuse, RZ ;  /* 0x000000117979d224 */ /* 0x080fe400078e02ff */
[-C--:B0-----:R-:W-:Y:S01]  /*fa80*/  @!P4 IMAD R3, R122, R17.reuse, RZ ;  /* 0x000000117a03c224 */ /* 0x081fe200078e02ff */
[----:B------:R0:W-:Y:S03]  /*fa90*/  @!P0 STG.E.U8 desc[UR36][R6.64+0xc0], R11 ;  /* 0x0000c00b06008986 */ /* 0x0001e6000c101124 */
[-C--:B------:R-:W-:Y:S01]  /*faa0*/  @!P6 IMAD R123, R123, R17.reuse, RZ ;  /* 0x000000117b7be224 */ /* 0x080fe200078e02ff */
[----:B------:R-:W-:Y:S01]  /*fab0*/  ISETP.LT.OR P0, PT, R0, 0xca, !P1 ;  /* 0x000000ca0000780c */ /* 0x000fe20004f01670 */
[----:B------:R-:W-:Y:S02]  /*fac0*/  @!P5 STG.E.U8 desc[UR36][R6.64+0xc1], R121 ;  /* 0x0000c1790600d986 */ /* 0x000fe4000c101124 */
[----:B-1----:R-:W-:Y:S01]  /*fad0*/  @!P2 IMAD R5, R124, R17, RZ ;  /* 0x000000117c05a224 */ /* 0x002fe200078e02ff */
[C---:B------:R-:W-:Y:S01]  /*fae0*/  ISETP.LT.OR P5, PT, R0.reuse, 0xc9, !P3 ;  /* 0x000000c90000780c */ /* 0x040fe20005fa1670 */
[----:B------:R1:W-:Y:S01]  /*faf0*/  @!P4 STG.E.U8 desc[UR36][R8.64+0xc0], R3 ;  /* 0x0000c0030800c986 */ /* 0x0003e2000c101124 */
        /* <DEDUP_REMOVED lines=8> */
[----:B------:R-:W-:Y:S03]  /*fb80*/  @!P0 STG.E.U8 desc[UR36][R6.64+0xc9], R125 ;  /* 0x0000c97d06008986 */ /* 0x000fe6000c101124 */
[-C--:B-1----:R-:W-:Y:S01]  /*fb90*/  @!P6 IMAD R3, R128, R17.reuse, RZ ;  /* 0x000000118003e224 */ /* 0x082fe200078e02ff */
[----:B------:R0:W-:Y:S03]  /*fba0*/  @!P5 STG.E.U8 desc[UR36][R8.64+0xc8], R11 ;  /* 0x0000c80b0800d986 */ /* 0x0001e6000c101124 */
[----:B------:R-:W-:Y:S01]  /*fbb0*/  @!P2 IMAD R129, R129, R17, RZ ;  /* 0x000000118181a224 */ /* 0x000fe200078e02ff */
[C---:B------:R-:W-:Y:S01]  /*fbc0*/  ISETP.LT.OR P0, PT, R0.reuse, 0xd1, !P3 ;  /* 0x000000d10000780c */ /* 0x040fe20005f01670 */
[----:B------:R-:W-:Y:S01]  /*fbd0*/  @!P4 STG.E.U8 desc[UR36][R8.64+0xc9], R127 ;  /* 0x0000c97f0800c986 */ /* 0x000fe2000c101124 */
[----:B------:R-:W-:-:S02]  /*fbe0*/  ISETP.LT.OR P5, PT, R0, 0xd2, !P3 ;  /* 0x000000d20000780c */ /* 0x000fc40005fa1670 */
[C---:B------:R-:W-:Y:S01]  /*fbf0*/  ISETP.LT.OR P4, PT, R0.reuse, 0xd9, !P1 ;  /* 0x000000d90000780c */ /* 0x040fe20004f81670 */
[----:B------:R1:W-:Y:S01]  /*fc00*/  @!P6 STG.E.U8 desc[UR36][R6.64+0xd0], R3 ;  /* 0x0000d0030600e986 */ /* 0x0003e2000c101124 */
[----:B------:R-:W-:-:S03]  /*fc10*/  ISETP.LT.OR P6, PT, R0, 0xda, !P1 ;  /* 0x000000da0000780c */ /* 0x000fc60004fc1670 */
[----:B------:R-:W-:Y:S01]  /*fc20*/  @!P2 STG.E.U8 desc[UR36][R6.64+0xd1], R129 ;  /* 0x0000d1810600a986 */ /* 0x000fe2000c101124 */
[----:B------:R-:W-:-:S03]  /*fc30*/  ISETP.LT.OR P2, PT, R0, 0xd9, !P3 ;  /* 0x000000d90000780c */ /* 0x000fc60005f41670 */
[-C--:B--2---:R-:W-:Y:S02]  /*fc40*/  @!P0 IMAD R5, R130, R17.reuse, RZ ;  /* 0x0000001182058224 */ /* 0x084fe400078e02ff */
[-C--:B------:R-:W-:Y:S02]  /*fc50*/  @!P5 IMAD R131, R131, R17.reuse, RZ ;  /* 0x000000118383d224 */ /* 0x080fe400078e02ff */
[-C--:B0-----:R-:W-:Y:S02]  /*fc60*/  @!P4 IMAD R11, R132, R17.reuse, RZ ;  /* 0x00000011840bc224 */ /* 0x081fe400078e02ff */
[-C--:B------:R-:W-:Y:S01]  /*fc70*/  @!P6 IMAD R133, R133, R17.reuse, RZ ;  /* 0x000000118585e224 */ /* 0x080fe200078e02ff */
[----:B------:R0:W-:Y:S03]  /*fc80*/  @!P0 STG.E.U8 desc[UR36][R8.64+0xd0], R5 ;  /* 0x0000d00508008986 */ /* 0x0001e6000c101124 */
[----:B-1----:R-:W-:Y:S01]  /*fc90*/  @!P2 IMAD R3, R134, R17, RZ ;  /* 0x000000118603a224 */ /* 0x002fe200078e02ff */
[----:B------:R-:W-:Y:S01]  /*fca0*/  @!P5 STG.E.U8 desc[UR36][R8.64+0xd1], R131 ;  /* 0x0000d1830800d986 */ /* 0x000fe2000c101124 */
[----:B------:R-:W-:-:S02]  /*fcb0*/  ISETP.LT.OR P0, PT, R0, 0xda, !P3 ;  /* 0x000000da0000780c */ /* 0x000fc40005f01670 */
        /* <DEDUP_REMOVED lines=14> */
[----:B------:R-:W-:Y:S01]  /*fda0*/  @!P4 STG.E.U8 desc[UR36][R6.64+0xe1], R137 ;  /* 0x0000e1890600c986 */ /* 0x000fe2000c101124 */
[----:B------:R-:W-:-:S02]  /*fdb0*/  ISETP.LT.OR P0, PT, R0, 0xe9, !P1 ;  /* 0x000000e90000780c */ /* 0x000fc40004f01670 */
[C---:B------:R-:W-:Y:S01]  /*fdc0*/  ISETP.LT.OR P4, PT, R0.reuse, 0xea, !P1 ;  /* 0x000000ea0000780c */ /* 0x040fe20004f81670 */
[----:B------:R1:W-:Y:S01]  /*fdd0*/  @!P6 STG.E.U8 desc[UR36][R8.64+0xe0], R11 ;  /* 0x0000e00b0800e986 */ /* 0x0003e2000c101124 */
[C---:B------:R-:W-:Y:S02]  /*fde0*/  ISETP.LT.OR P6, PT, R0.reuse, 0xe9, !P3 ;  /* 0x000000e90000780c */ /* 0x040fe40005fc1670 */
[C---:B------:R-:W-:Y:S01]  /*fdf0*/  ISETP.LT.OR P5, PT, R0.reuse, 0xea, !P3 ;  /* 0x000000ea0000780c */ /* 0x040fe20005fa1670 */
[----:B------:R-:W-:Y:S01]  /*fe00*/  @!P2 STG.E.U8 desc[UR36][R8.64+0xe1], R139 ;  /* 0x0000e18b0800a986 */ /* 0x000fe2000c101124 */
[----:B------:R-:W-:-:S05]  /*fe10*/  ISETP.LT.OR P2, PT, R0, 0xf1, !P1 ;  /* 0x000000f10000780c */ /* 0x000fca0004f41670 */
[-C--:B--2---:R-:W-:Y:S02]  /*fe20*/  @!P0 IMAD R3, R140, R17.reuse, RZ ;  /* 0x000000118c038224 */ /* 0x084fe400078e02ff */
[-C--:B------:R-:W-:Y:S02]  /*fe30*/  @!P4 IMAD R141, R141, R17.reuse, RZ ;  /* 0x000000118d8dc224 */ /* 0x080fe400078e02ff */
[-C--:B0-----:R-:W-:Y:S02]  /*fe40*/  @!P6 IMAD R5, R142, R17.reuse, RZ ;  /* 0x000000118e05e224 */ /* 0x081fe400078e02ff */
[-C--:B------:R-:W-:Y:S02]  /*fe50*/  @!P5 IMAD R143, R143, R17.reuse, RZ ;  /* 0x000000118f8fd224 */ /* 0x080fe400078e02ff */
[----:B-1----:R-:W-:Y:S01]  /*fe60*/  @!P2 IMAD R11, R144, R17, RZ ;  /* 0x00000011900ba224 */ /* 0x002fe200078e02ff */
[----:B------:R0:W-:Y:S01]  /*fe70*/  @!P0 STG.E.U8 desc[UR36][R6.64+0xe8], R3 ;  /* 0x0000e80306008986 */ /* 0x0001e2000c101124 */
[----:B------:R-:W-:-:S03]  /*fe80*/  ISETP.LT.OR P0, PT, R0, 0xf2, !P1 ;  /* 0x000000f20000780c */ /* 0x000fc60004f01670 */
[----:B------:R-:W-:Y:S01]  /*fe90*/  @!P4 STG.E.U8 desc[UR36][R6.64+0xe9], R141 ;  /* 0x0000e98d0600c986 */ /* 0x000fe2000c101124 */
[----:B------:R-:W-:-:S03]  /*fea0*/  ISETP.LT.OR P4, PT, R0, 0xf1, !P3 ;  /* 0x000000f10000780c */ /* 0x000fc60005f81670 */
[----:B------:R-:W-:Y:S01]  /*feb0*/  @!P6 STG.E.U8 desc[UR36][R8.64+0xe8], R5 ;  /* 0x0000e8050800e986 */ /* 0x000fe2000c101124 */
[----:B------:R-:W-:-:S03]  /*fec0*/  ISETP.LT.OR P6, PT, R0, 0xf2, !P3 ;  /* 0x000000f20000780c */ /* 0x000fc60005fc1670 */
[----:B------:R-:W-:Y:S01]  /*fed0*/  @!P5 STG.E.U8 desc[UR36][R8.64+0xe9], R143 ;  /* 0x0000e98f0800d986 */ /* 0x000fe2000c101124 */
[----:B------:R-:W-:-:S03]  /*fee0*/  ISETP.LT.OR P5, PT, R0, 0xf9, !P3 ;  /* 0x000000f90000780c */ /* 0x000fc60005fa1670 */
[----:B------:R1:W-:Y:S01]  /*fef0*/  @!P2 STG.E.U8 desc[UR36][R6.64+0xf0], R11 ;  /* 0x0000f00b0600a986 */ /* 0x0003e2000c101124 */
[C---:B------:R-:W-:Y:S02]  /*ff00*/  ISETP.LT.OR P2, PT, R0.reuse, 0xf9, !P1 ;  /* 0x000000f90000780c */ /* 0x040fe40004f41670 */
[C---:B------:R-:W-:Y:S02]  /*ff10*/  ISETP.LT.OR P1, PT, R0.reuse, 0xfa, !P1 ;  /* 0x000000fa0000780c */ /* 0x040fe40004f21670 */
[----:B------:R-:W-:Y:S01]  /*ff20*/  ISETP.LT.OR P3, PT, R0, 0xfa, !P3 ;  /* 0x000000fa0000780c */ /* 0x000fe20005f61670 */
[-C--:B------:R-:W-:Y:S02]  /*ff30*/  @!P0 IMAD R145, R145, R17.reuse, RZ ;  /* 0x0000001191918224 */ /* 0x080fe400078e02ff */
[-C--:B0-----:R-:W-:Y:S02]  /*ff40*/  @!P4 IMAD R3, R146, R17.reuse, RZ ;  /* 0x000000119203c224 */ /* 0x081fe400078e02ff */
[----:B------:R-:W-:-:S02]  /*ff50*/  @!P6 IMAD R147, R147, R17, RZ ;  /* 0x000000119393e224 */ /* 0x000fc400078e02ff */
[-C--:B-1----:R-:W-:Y:S02]  /*ff60*/  @!P5 IMAD R11, R150, R17.reuse, RZ ;  /* 0x00000011960bd224 */ /* 0x082fe400078e02ff */
[-C--:B------:R-:W-:Y:S02]  /*ff70*/  @!P2 IMAD R5, R148, R17.reuse, RZ ;  /* 0x000000119405a224 */ /* 0x080fe400078e02ff */
[-C--:B------:R-:W-:Y:S02]  /*ff80*/  @!P1 IMAD R149, R149, R17.reuse, RZ ;  /* 0x0000001195959224 */ /* 0x080fe400078e02ff */
[----:B------:R-:W-:Y:S01]  /*ff90*/  @!P3 IMAD R151, R151, R17, RZ ;  /* 0x000000119797b224 */ /* 0x000fe200078e02ff */
[----:B------:R0:W-:Y:S04]  /*ffa0*/  @!P0 STG.E.U8 desc[UR36][R6.64+0xf1], R145 ;  /* 0x0000f19106008986 */ /* 0x0001e8000c101124 */
[----:B------:R0:W-:Y:S04]  /*ffb0*/  @!P4 STG.E.U8 desc[UR36][R8.64+0xf0], R3 ;  /* 0x0000f0030800c986 */ /* 0x0001e8000c101124 */
[----:B------:R0:W-:Y:S04]  /*ffc0*/  @!P6 STG.E.U8 desc[UR36][R8.64+0xf1], R147 ;  /* 0x0000f1930800e986 */ /* 0x0001e8000c101124 */
[----:B------:R0:W-:Y:S04]  /*ffd0*/  @!P2 STG.E.U8 desc[UR36][R6.64+0xf8], R5 ;  /* 0x0000f8050600a986 */ /* 0x0001e8000c101124 */
[----:B------:R0:W-:Y:S04]  /*ffe0*/  @!P1 STG.E.U8 desc[UR36][R6.64+0xf9], R149 ;  /* 0x0000f99506009986 */ /* 0x0001e8000c101124 */
[----:B------:R0:W-:Y:S04]  /*fff0*/  @!P5 STG.E.U8 desc[UR36][R8.64+0xf8], R11 ;  /* 0x0000f80b0800d986 */ /* 0x0001e8000c101124 */
[----:B------:R0:W-:Y:S02]  /*10000*/  @!P3 STG.E.U8 desc[UR36][R8.64+0xf9], R151 ;  /* 0x0000f9970800b986 */ /* 0x0001e4000c101124 */
.L_x_542:
[----:B------:R-:W-:Y:S05]  /*10010*/  BSYNC B0 ;  /* 0x0000000000007941 */ /* 0x000fea0003800000 */
.L_x_28:
[----:B0-----:R-:W2:Y:S04]  /*10020*/  LDL.LU R3, [R1+0x200] ;  /* 0x0002000001037983 */ /* 0x001ea80000300800 */
[----:B------:R-:W2:Y:S01]  /*10030*/  LDL.LU R2, [R1+0x204] ;  /* 0x0002040001027983 */ /* 0x000ea20000300800 */
[----:B------:R-:W-:Y:S01]  /*10040*/  ULDC UR4, c[0x0][0xc] ;  /* 0x0000030000047ab9 */ /* 0x000fe20000000800 */
[----:B------:R-:W-:Y:S01]  /*10050*/  ULDC UR5, c[0x0][0x10] ;  /* 0x0000040000057ab9 */ /* 0x000fe20000000800 */
[----:B------:R-:W2:Y:S01]  /*10060*/  LDC R5, c[0x0][0x14] ;  /* 0x00000500ff057b82 */ /* 0x000ea20000000800 */
[----:B------:R-:W-:Y:S01]  /*10070*/  UIMAD.WIDE.U32 UR4, UR4, UR5, URZ ;  /* 0x00000005040472a5 */ /* 0x000fe2000f8e003f */
[----:B------:R-:W-:Y:S01]  /*10080*/  PRMT R0, RZ, 0x7610, R0 ;  /* 0x00007610ff007816 */ /* 0x000fe20000000000 */
[----:B------:R-:W-:Y:S01]  /*10090*/  UMOV UR41, 0xffffffff ;  /* 0xffffffff00297882 */ /* 0x000fe20000000000 */
[----:B------:R-:W-:-:S03]  /*100a0*/  UMOV UR44, 0xffffffff ;  /* 0xffffffff002c7882 */ /* 0x000fc60000000000 */
[----:B--2---:R-:W-:-:S04]  /*100b0*/  IMAD.WIDE.U32 R2, R5, UR4, R2 ;  /* 0x0000000405027c25 */ /* 0x004fc8000f8e0002 */
[----:B------:R-:W-:Y:S01]  /*100c0*/  IMAD R5, R5, UR5, RZ ;  /* 0x0000000505057c24 */ /* 0x000fe2000f8e02ff */
[----:B------:R-:W-:Y:S01]  /*100d0*/  ULDC.64 UR4, c[0x0][0x650] ;  /* 0x0001940000047ab9 */ /* 0x000fe20000000a00 */
[----:B-1-3--:R-:W-:Y:S01]  /*100e0*/  IMAD.MOV.U32 R6, RZ, RZ, R2 ;  /* 0x000000ffff067224 */ /* 0x00afe200078e0002 */
[----:B------:R-:W-:Y:S01]  /*100f0*/  ISETP.GE.U32.AND P0, PT, R2, UR4, PT ;  /* 0x0000000402007c0c */ /* 0x000fe2000bf06070 */
[----:B------:R-:W-:-:S05]  /*10100*/  IMAD.IADD R4, R3, 0x1, R5 ;  /* 0x0000000103047824 */ /* 0x000fca00078e0205 */
[----:B------:R0:W-:Y:S01]  /*10110*/  STL [R1+0x200], R4 ;  /* 0x0002000401007387 */ /* 0x0001e20000100800 */
[----:B------:R-:W-:-:S03]  /*10120*/  ISETP.GE.U32.AND.EX P0, PT, R4, UR5, PT, P0 ;  /* 0x0000000504007c0c */ /* 0x000fc6000bf06100 */
[----:B------:R0:W-:Y:S10]  /*10130*/  STL [R1+0x204], R6 ;  /* 0x0002040601007387 */ /* 0x0001f40000100800 */
[----:B0-----:R-:W-:Y:S05]  /*10140*/  @P0 BRA `(.L_x_543) ;  /* 0x0000000400880947 */ /* 0x001fea0003800000 */
[----:B------:R-:W0:Y:S01]  /*10150*/  S2UR UR6, SR_CTAID.X ;  /* 0x00000000000679c3 */ /* 0x000e220000002500 */
[----:B------:R-:W-:Y:S01]  /*10160*/  ULDC.64 UR12, c[0x0][0x628] ;  /* 0x00018a00000c7ab9 */ /* 0x000fe20000000a00 */
[----:B------:R-:W-:Y:S01]  /*10170*/  ULDC UR4, c[0x0][0x150] ;  /* 0x0000540000047ab9 */ /* 0x000fe20000000800 */
[----:B------:R-:W-:Y:S01]  /*10180*/  ISETP.NE.U32.AND P0, PT, RZ, UR12, PT ;  /* 0x0000000cff007c0c */ /* 0x000fe2000bf05070 */
[----:B------:R-:W-:Y:S01]  /*10190*/  ULDC UR15, c[0x0][0x630] ;  /* 0x00018c00000f7ab9 */ /* 0x000fe20000000800 */
[----:B------:R-:W-:Y:S01]  /*101a0*/  R2UR UR16, R6 ;  /* 0x00000000061072ca */ /* 0x000fe200000e0000 */
[----:B------:R-:W-:Y:S01]  /*101b0*/  ULDC UR19, c[0x0][0x154] ;  /* 0x0000550000137ab9 */ /* 0x000fe20000000800 */
[----:B------:R-:W-:Y:S01]  /*101c0*/  ISETP.NE.AND.EX P0, PT, RZ, UR13, PT, P0 ;  /* 0x0000000dff007c0c */ /* 0x000fe2000bf05300 */
[----:B------:R-:W1:Y:S01]  /*101d0*/  S2UR UR18, SR_CTAID.Y ;  /* 0x00000000001279c3 */ /* 0x000e620000002600 */
[----:B------:R-:W-:Y:S02]  /*101e0*/  R2UR UR17, R4 ;  /* 0x00000000041172ca */ /* 0x000fe400000e0000 */
[----:B------:R-:W-:-:S02]  /*101f0*/  R2UR UR10, R6 ;  /* 0x00000000060a72ca */ /* 0x000fc400000e0000 */
[----:B------:R-:W-:Y:S02]  /*10200*/  R2UR UR11, R4 ;  /* 0x00000000040b72ca */ /* 0x000fe400000e0000 */
[----:B0-----:R-:W-:-:S05]  /*10210*/  I2FP.F32.U32 R0, UR6 ;  /* 0x0000000600007c45 */ /* 0x001fca0008201000 */
[----:B------:R-:W-:-:S04]  /*10220*/  FMUL R0, R0, UR4 ;  /* 0x0000000400007c20 */ /* 0x000fc80008400000 */
[----:B------:R0:W2:Y:S01]  /*10230*/  F2I.U32.TRUNC.NTZ R2, R0 ;  /* 0x0000000000027305 */ /* 0x0000a2000020f000 */
[----:B-1----:R-:W-:Y:S05]  /*10240*/  @!P0 BRA `(.L_x_544) ;  /* 0x0000000000308947 */ /* 0x002fea0003800000 */
        /* <DEDUP_REMOVED lines=12> */
.L_x_544:
[----:B------:R-:W-:Y:S01]  /*10310*/  USHF.R.U64 UR44, UR10, UR15, UR11 ;  /* 0x0000000f0a2c7299 */ /* 0x000fe2000800120b */
[----:B0-----:R-:W-:Y:S01]  /*10320*/  I2FP.F32.U32 R0, UR18 ;  /* 0x0000001200007c45 */ /* 0x001fe20008201000 */
[----:B------:R-:W-:Y:S02]  /*10330*/  USHF.R.U32.HI UR4, URZ, UR15, UR11 ;  /* 0x0000000f3f047299 */ /* 0x000fe4000801160b */
        /* <DEDUP_REMOVED lines=8> */
[----:B------:R-:W-:Y:S01]  /*103c0*/  UIMAD.WIDE.U32 UR8, UR10, UR12, UR8 ;  /* 0x0000000c0a0872a5 */ /* 0x000fe2000f8e0008 */
[----:B--2---:R-:W-:Y:S01]  /*103d0*/  R2UR UR12, R2 ;  /* 0x00000000020c72ca */ /* 0x004fe200000e0000 */
[----:B------:R-:W-:Y:S01]  /*103e0*/  UIMAD UR10, UR10, UR13, UR4 ;  /* 0x0000000d0a0a72a4 */ /* 0x000fe2000f8e0204 */
[----:B------:R-:W-:Y:S01]  /*103f0*/  ULDC UR11, c[0x0][0x618] ;  /* 0x00018600000b7ab9 */ /* 0x000fe20000000800 */
[----:B------:R-:W-:Y:S02]  /*10400*/  ULDC UR21, c[0x0][0x658] ;  /* 0x0001960000157ab9 */ /* 0x000fe40000000800 */
[----:B------:R-:W-:Y:S01]  /*10410*/  UIADD3 UR9, UR9, UR10, URZ ;  /* 0x0000000a09097290 */ /* 0x000fe2000fffe03f */
[----:B------:R-:W-:Y:S01]  /*10420*/  UMOV UR15, 0xffffffff ;  /* 0xffffffff000f7882 */ /* 0x000fe20000000000 */
[----:B------:R-:W-:Y:S01]  /*10430*/  ULDC.64 UR4, c[0x0][0x640] ;  /* 0x0001900000047ab9 */ /* 0x000fe20000000a00 */
[----:B------:R-:W-:Y:S01]  /*10440*/  USHF.L.U32 UR15, UR15, UR21, URZ ;  /* 0x000000150f0f7299 */ /* 0x000fe2000800063f */
[----:B------:R-:W-:Y:S01]  /*10450*/  ISETP.NE.U32.AND P0, PT, RZ, UR4, PT ;  /* 0x00000004ff007c0c */ /* 0x000fe2000bf05070 */
[----:B------:R-:W-:-:S02]  /*10460*/  USHF.R.U64 UR16, UR8, UR11, UR9 ;  /* 0x0000000b08107299 */ /* 0x000fc40008001209 */
[----:B------:R-:W-:Y:S01]  /*10470*/  USHF.R.U32.HI UR8, URZ, UR11, UR9 ;  /* 0x0000000b3f087299 */ /* 0x000fe20008011609 */
[----:B0-----:R-:W-:Y:S01]  /*10480*/  R2UR UR14, R0 ;  /* 0x00000000000e72ca */ /* 0x001fe200000e0000 */
[----:B------:R-:W-:Y:S01]  /*10490*/  ULDC UR17, c[0x0][0x608] ;  /* 0x0001820000117ab9 */ /* 0x000fe20000000800 */
[----:B------:R-:W-:Y:S01]  /*104a0*/  ULOP3.LUT UR42, URZ, UR15, URZ, 0x33, !UPT ;  /* 0x0000000f3f2a7292 */ /* 0x000fe2000f8e333f */
[----:B------:R-:W-:Y:S01]  /*104b0*/  ISETP.NE.AND.EX P0, PT, RZ, UR5, PT, P0 ;  /* 0x00000005ff007c0c */ /* 0x000fe2000bf05300 */
[----:B------:R-:W-:Y:S02]  /*104c0*/  USHF.R.U64 UR15, UR16, UR17, UR8 ;  /* 0x00000011100f7299 */ /* 0x000fe40008001208 */
[----:B------:R-:W-:Y:S02]  /*104d0*/  USHF.R.U32.HI UR8, URZ, UR17, UR8 ;  /* 0x000000113f087299 */ /* 0x000fe40008011608 */
[----:B------:R-:W-:Y:S02]  /*104e0*/  UIADD3 UR12, -UR12, URZ, URZ ;  /* 0x0000003f0c0c7290 */ /* 0x000fe4000fffe13f */
[----:B------:R-:W-:Y:S01]  /*104f0*/  USHF.R.U64 UR17, UR15, UR21, UR8 ;  /* 0x000000150f117299 */ /* 0x000fe20008001208 */
[----:B------:R-:W-:Y:S01]  /*10500*/  UMOV UR19, 0x1 ;  /* 0x0000000100137882 */ /* 0x000fe20000000000 */
[----:B------:R-:W-:Y:S01]  /*10510*/  ULDC UR13, c[0x0][0x144] ;  /* 0x00005100000d7ab9 */ /* 0x000fe20000000800 */
[----:B------:R-:W-:Y:S01]  /*10520*/  ULDC UR7, c[0x0][0x600] ;  /* 0x0001800000077ab9 */ /* 0x000fe20000000800 */
[----:B------:R-:W-:-:S02]  /*10530*/  USHF.L.U32 UR24, UR19, UR21, URZ ;  /* 0x0000001513187299 */ /* 0x000fc4000800063f */
[----:B------:R-:W-:Y:S02]  /*10540*/  USHF.R.U32.HI UR8, URZ, UR21, UR8 ;  /* 0x000000153f087299 */ /* 0x000fe40008011608 */
[----:B------:R-:W-:Y:S02]  /*10550*/  UIMAD UR21, UR13, UR12, UR6 ;  /* 0x0000000c0d1572a4 */ /* 0x000fe4000f8e0206 */
[----:B------:R-:W-:Y:S02]  /*10560*/  UIADD3 UR20, UR7, -0x1, URZ ;  /* 0xffffffff07147890 */ /* 0x000fe4000fffe03f */
[----:B------:R-:W-:Y:S01]  /*10570*/  UIADD3 UR19, -UR14, URZ, URZ ;  /* 0x0000003f0e137290 */ /* 0x000fe2000fffe13f */
        /* <DEDUP_REMOVED lines=17> */
.L_x_545:
[----:B------:R-:W-:Y:S01]  /*10690*/  UISETP.NE.AND UP0, UPT, UR46, URZ, UPT ;  /* 0x0000003f2e00728c */ /* 0x000fe2000bf05270 */
[----:B------:R-:W-:Y:S01]  /*106a0*/  IMAD.MOV.U32 R0, RZ, RZ, 0x1 ;  /* 0x00000001ff007424 */ /* 0x000fe200078e00ff */
[----:B------:R-:W-:Y:S02]  /*106b0*/  USHF.R.U64 UR4, UR6, UR22, UR8 ;  /* 0x0000001606047299 */ /* 0x000fe40008001208 */
[----:B------:R-:W-:Y:S02]  /*106c0*/  ULOP3.LUT UR42, UR15, UR42, URZ, 0xc0, !UPT ;  /* 0x0000002a0f2a7292 */ /* 0x000fe4000f8ec03f */
[----:B------:R-:W-:Y:S02]  /*106d0*/  UIADD3 UR5, -UR4, URZ, URZ ;  /* 0x0000003f04057290 */ /* 0x000fe4000fffe13f */
[----:B------:R-:W-:Y:S02]  /*106e0*/  UIMAD UR42, UR24, UR4, UR42 ;  /* 0x00000004182a72a4 */ /* 0x000fe4000f8e022a */
[----:B------:R-:W-:-:S02]  /*106f0*/  ULOP3.LUT UR16, UR16, UR20, URZ, 0xc0, !UPT ;  /* 0x0000001410107292 */ /* 0x000fc4000f8ec03f */
[----:B------:R-:W-:Y:S02]  /*10700*/  @UP0 UIMAD UR21, UR25, UR19, UR18 ;  /* 0x00000013191502a4 */ /* 0x000fe4000f8e0212 */
[----:B------:R-:W-:-:S03]  /*10710*/  UIMAD UR4, UR5, UR23, UR17 ;  /* 0x00000017050472a4 */ /* 0x000fc6000f8e0211 */
[----:B------:R-:W-:Y:S01]  /*10720*/  ULDC UR5, c[0x0][0x610] ;  /* 0x0001840000057ab9 */ /* 0x000fe20000000800 */
[----:B------:R-:W-:Y:S02]  /*10730*/  UIMAD UR4, UR4, UR7, UR16 ;  /* 0x00000007040472a4 */ /* 0x000fe4000f8e0210 */
[----:B------:R-:W-:-:S04]  /*10740*/  UIMAD UR42, UR42, UR5, UR21 ;  /* 0x000000052a2a72a4 */ /* 0x000fc8000f8e0215 */
[----:B------:R-:W-:Y:S02]  /*10750*/  USEL UR41, UR4, UR42, !UP0 ;  /* 0x0000002a04297287 */ /* 0x000fe4000c000000 */
[----:B------:R-:W-:-:S12]  /*10760*/  USEL UR42, UR42, UR4, !UP0 ;  /* 0x000000042a2a7287 */ /* 0x000fd8000c000000 */
.L_x_543:
[----:B------:R-:W-:-:S13]  /*10770*/  LOP3.LUT P0, RZ, R0, 0xff, RZ, 0xc0, !PT ;  /* 0x000000ff00ff7812 */ /* 0x000fda000780c0ff */
[----:B------:R-:W-:Y:S05]  /*10780*/  @P0 BRA `(.L_x_546) ;  /* 0xffffff0800500947 */ /* 0x000fea000383ffff */
[----:B------:R-:W-:Y:S05]  /*10790*/  EXIT ;  /* 0x000000000000794d */ /* 0x000fea0003800000 */
.L_x_3:
[----:B------:R-:W2:Y:S01]  /*107a0*/  LDL R5, [R1+0x204] ;  /* 0x0002040001057983 */ /* 0x000ea20000100800 */
[----:B------:R-:W-:-:S03]  /*107b0*/  ULDC.64 UR8, c[0x0][0x650] ;  /* 0x0001940000087ab9 */ /* 0x000fc60000000a00 */
[----:B------:R-:W3:Y:S01]  /*107c0*/  LDL R4, [R1+0x200] ;  /* 0x0002000001047983 */ /* 0x000ee20000100800 */
[----:B------:R-:W-:Y:S01]  /*107d0*/  PRMT R0, RZ, 0x7610, R0 ;  /* 0x00007610ff007816 */ /* 0x000fe20000000000 */
[----:B------:R-:W-:Y:S02]  /*107e0*/  IMAD.MOV.U32 R3, RZ, RZ, -0x1 ;  /* 0xffffffffff037424 */ /* 0x000fe400078e00ff */
[----:B------:R-:W-:Y:S02]  /*107f0*/  IMAD.MOV.U32 R2, RZ, RZ, -0x1 ;  /* 0xffffffffff027424 */ /* 0x000fe400078e00ff */
[----:B------:R-:W-:Y:S01]  /*10800*/  IMAD.MOV.U32 R9, RZ, RZ, -0x1 ;  /* 0xffffffffff097424 */ /* 0x000fe200078e00ff */
[----:B--2---:R-:W-:-:S04]  /*10810*/  ISETP.GE.U32.AND P0, PT, R5, UR8, PT ;  /* 0x0000000805007c0c */ /* 0x004fc8000bf06070 */
[----:B---3--:R-:W-:-:S13]  /*10820*/  ISETP.GE.U32.AND.EX P0, PT, R4, UR9, PT, P0 ;  /* 0x0000000904007c0c */ /* 0x008fda000bf06100 */
[----:B------:R-:W-:Y:S05]  /*10830*/  @P0 BRA `(.L_x_547) ;  /* 0x00000004008c0947 */ /* 0x000fea0003800000 */
[----:B------:R-:W-:Y:S01]  /*10840*/  I2FP.F32.U32 R0, UR4 ;  /* 0x0000000400007c45 */ /* 0x000fe20008201000 */
[----:B0-----:R-:W-:Y:S01]  /*10850*/  ULDC.64 UR16, c[0x0][0x628] ;  /* 0x00018a0000107ab9 */ /* 0x001fe20000000a00 */
        /* <DEDUP_REMOVED lines=24> */
.L_x_548:
        /* <DEDUP_REMOVED lines=24> */
[----:B------:R-:W-:Y:S01]  /*10b60*/  UMOV UR19, 0x1 ;  /* 0x0000000100137882 */ /* 0x000fe20000000000 */
[----:B------:R-:W-:Y:S01]  /*10b70*/  ULDC UR20, c[0x0][0x608] ;  /* 0x0001820000147ab9 */ /* 0x000fe20000000800 */
[----:B------:R-:W-:Y:S01]  /*10b80*/  USHF.L.U32 UR26, UR19, UR23, URZ ;  /* 0x00000017131a7299 */ /* 0x000fe2000800063f */
[----:B------:R-:W-:Y:S01]  /*10b90*/  ISETP.NE.AND.EX P0, PT, RZ, UR9, PT, P0 ;  /* 0x00000009ff007c0c */ /* 0x000fe2000bf05300 */
[----:B------:R-:W-:Y:S02]  /*10ba0*/  USHF.R.U64 UR19, UR18, UR20, UR11 ;  /* 0x0000001412137299 */ /* 0x000fe4000800120b */
[----:B------:R-:W-:Y:S02]  /*10bb0*/  USHF.R.U32.HI UR11, URZ, UR20, UR11 ;  /* 0x000000143f0b7299 */ /* 0x000fe4000801160b */
[----:B------:R-:W-:-:S02]  /*10bc0*/  UIADD3 UR15, -UR15, URZ, URZ ;  /* 0x0000003f0f0f7290 */ /* 0x000fc4000fffe13f */
[----:B------:R-:W-:Y:S01]  /*10bd0*/  USHF.R.U64 UR20, UR19, UR23, UR11 ;  /* 0x0000001713147299 */ /* 0x000fe2000800120b */
[----:B------:R-:W-:Y:S01]  /*10be0*/  ULDC UR16, c[0x0][0x144] ;  /* 0x0000510000107ab9 */ /* 0x000fe20000000800 */
[----:B------:R-:W-:Y:S01]  /*10bf0*/  ULDC UR6, c[0x0][0x600] ;  /* 0x0001800000067ab9 */ /* 0x000fe20000000800 */
[----:B------:R-:W-:Y:S02]  /*10c00*/  USHF.R.U32.HI UR11, URZ, UR23, UR11 ;  /* 0x000000173f0b7299 */ /* 0x000fe4000801160b */
[----:B------:R-:W-:Y:S02]  /*10c10*/  UIMAD UR23, UR16, UR15, UR4 ;  /* 0x0000000f101772a4 */ /* 0x000fe4000f8e0204 */
[----:B------:R-:W-:Y:S02]  /*10c20*/  UIADD3 UR22, UR6, -0x1, URZ ;  /* 0xffffffff06167890 */ /* 0x000fe4000fffe03f */
[----:B------:R-:W-:Y:S02]  /*10c30*/  ULOP3.LUT UR27, URZ, UR13, URZ, 0x33, !UPT ;  /* 0x0000000d3f1b7292 */ /* 0x000fe4000f8e333f */
        /* <DEDUP_REMOVED lines=18> */
.L_x_549:
[----:B------:R-:W-:Y:S01]  /*10d60*/  UISETP.NE.AND UP0, UPT, UR46, URZ, UPT ;  /* 0x0000003f2e00728c */ /* 0x000fe2000bf05270 */
[----:B------:R-:W-:Y:S01]  /*10d70*/  IMAD.MOV.U32 R0, RZ, RZ, 0x1 ;  /* 0x00000001ff007424 */ /* 0x000fe200078e00ff */
[----:B------:R-:W-:Y:S01]  /*10d80*/  USHF.R.U64 UR8, UR4, UR24, UR11 ;  /* 0x0000001804087299 */ /* 0x000fe2000800120b */
[----:B------:R-:W-:Y:S01]  /*10d90*/  IMAD.U32 R9, RZ, RZ, UR5 ;  /* 0x00000005ff097e24 */ /* 0x000fe2000f8e00ff */
[----:B------:R-:W-:Y:S02]  /*10da0*/  ULOP3.LUT UR4, UR19, UR27, URZ, 0xc0, !UPT ;  /* 0x0000001b13047292 */ /* 0x000fe4000f8ec03f */
[----:B------:R-:W-:Y:S02]  /*10db0*/  ULOP3.LUT UR18, UR18, UR22, URZ, 0xc0, !UPT ;  /* 0x0000001612127292 */ /* 0x000fe4000f8ec03f */
[----:B------:R-:W-:-:S03]  /*10dc0*/  UIMAD UR4, UR26, UR8, UR4 ;  /* 0x000000081a0472a4 */ /* 0x000fc6000f8e0204 */
[----:B------:R-:W-:Y:S02]  /*10dd0*/  @UP0 UIMAD UR23, UR28, UR21, UR7 ;  /* 0x000000151c1702a4 */ /* 0x000fe4000f8e0207 */
[----:B------:R-:W-:-:S03]  /*10de0*/  UIADD3 UR7, -UR8, URZ, URZ ;  /* 0x0000003f08077290 */ /* 0x000fc6000fffe13f */
[----:B------:R-:W-:Y:S01]  /*10df0*/  ULDC UR8, c[0x0][0x610] ;  /* 0x0001840000087ab9 */ /* 0x000fe20000000800 */
[----:B------:R-:W-:Y:S02]  /*10e00*/  UIMAD UR7, UR7, UR25, UR20 ;  /* 0x00000019070772a4 */ /* 0x000fe4000f8e0214 */
[----:B------:R-:W-:Y:S02]  /*10e10*/  UIMAD UR4, UR4, UR8, UR23 ;  /* 0x00000008040472a4 */ /* 0x000fe4000f8e0217 */
[----:B------:R-:W-:-:S04]  /*10e20*/  UIMAD UR7, UR7, UR6, UR18 ;  /* 0x00000006070772a4 */ /* 0x000fc8000f8e0212 */
[----:B------:R-:W-:Y:S02]  /*10e30*/  USEL UR6, UR7, UR4, !UP0 ;  /* 0x0000000407067287 */ /* 0x000fe4000c000000 */
[----:B------:R-:W-:-:S04]  /*10e40*/  USEL UR4, UR4, UR7, !UP0 ;  /* 0x0000000704047287 */ /* 0x000fc8000c000000 */
[----:B------:R-:W-:Y:S02]  /*10e50*/  IMAD.U32 R2, RZ, RZ, UR6 ;  /* 0x00000006ff027e24 */ /* 0x000fe4000f8e00ff */
[----:B------:R-:W-:-:S07]  /*10e60*/  IMAD.U32 R3, RZ, RZ, UR4 ;  /* 0x00000004ff037e24 */ /* 0x000fce000f8e00ff */
.L_x_547:
[----:B------:R-:W-:-:S08]  /*10e70*/  NOP ;  /* 0x0000000000007918 */ /* 0x000fd00000000000 */
[----:B0-----:R-:W0:-:S00]  /*10e80*/  USETMAXREG.DEALLOC.CTAPOOL 0x18 ;  /* 0x00000018000079c8 */ /* 0x001e0000080e0500 */
[----:B------:R-:W-:-:S13]  /*10e90*/  ISETP.NE.AND P0, PT, RZ, UR10, PT ;  /* 0x0000000aff007c0c */ /* 0x000fda000bf05270 */
[----:B------:R-:W-:Y:S05]  /*10ea0*/  @P0 EXIT ;  /* 0x000000000000094d */ /* 0x000fea0003800000 */
[----:B0-----:R-:W-:Y:S01]  /*10eb0*/  LOP3.LUT P0, RZ, R0, 0xff, RZ, 0xc0, !PT ;  /* 0x000000ff00ff7812 */ /* 0x001fe2000780c0ff */
[----:B------:R-:W-:Y:S02]  /*10ec0*/  IMAD.MOV.U32 R0, RZ, RZ, 0x1 ;  /* 0x00000001ff007424 */ /* 0x000fe400078e00ff */
[----:B------:R-:W-:-:S10]  /*10ed0*/  IMAD.MOV.U32 R6, RZ, RZ, RZ ;  /* 0x000000ffff067224 */ /* 0x000fd400078e00ff */
[----:B------:R-:W-:Y:S05]  /*10ee0*/  @!P0 BRA `(.L_x_550) ;  /* 0x0000000c005c8947 */ /* 0x000fea0003800000 */
[----:B------:R-:W0:Y:S01]  /*10ef0*/  S2R R4, SR_TID.X ;  /* 0x0000000000047919 */ /* 0x000e220000002100 */
[----:B------:R-:W-:Y:S01]  /*10f00*/  ULDC UR4, c[0x0][0x28c] ;  /* 0x0000a30000047ab9 */ /* 0x000fe20000000800 */
[----:B------:R-:W-:Y:S01]  /*10f10*/  ULDC UR6, c[0x0][0x658] ;  /* 0x0001960000067ab9 */ /* 0x000fe20000000800 */
[----:B------:R-:W-:Y:S01]  /*10f20*/  UIADD3 UR10, UR4, 0x1f, URZ ;  /* 0x0000001f040a7890 */ /* 0x000fe2000fffe03f */
[----:B------:R-:W-:Y:S01]  /*10f30*/  BSSY B0, `(.L_x_550) ;  /* 0x00000d2000007945 */ /* 0x000fe20003800000 */
[----:B------:R-:W-:Y:S01]  /*10f40*/  UMOV UR7, 0xffffffff ;  /* 0xffffffff00077882 */ /* 0x000fe20000000000 */
[----:B------:R-:W-:Y:S01]  /*10f50*/  ULDC UR5, c[0x0][0x600] ;  /* 0x0001800000057ab9 */ /* 0x000fe20000000800 */
[----:B------:R-:W-:Y:S01]  /*10f60*/  UMOV UR9, 0x1 ;  /* 0x0000000100097882 */ /* 0x000fe20000000000 */
[----:B------:R-:W-:Y:S01]  /*10f70*/  USHF.L.U32 UR7, UR7, UR6, URZ ;  /* 0x0000000607077299 */ /* 0x000fe2000800063f */
[----:B------:R-:W-:Y:S01]  /*10f80*/  IMAD.MOV.U32 R8, RZ, RZ, 0x1 ;  /* 0x00000001ff087424 */ /* 0x000fe200078e00ff */
[----:B------:R-:W-:Y:S01]  /*10f90*/  UIADD3 UR4, UR5, -0x1, URZ ;  /* 0xffffffff05047890 */ /* 0x000fe2000fffe03f */
[----:B------:R-:W-:Y:S01]  /*10fa0*/  IMAD.MOV.U32 R0, RZ, RZ, 0x1 ;  /* 0x00000001ff007424 */ /* 0x000fe200078e00ff */
[----:B------:R-:W-:Y:S01]  /*10fb0*/  USHF.R.S32.HI UR11, URZ, 0x1f, UR10 ;  /* 0x0000001f3f0b7899 */ /* 0x000fe2000801140a */
[----:B------:R-:W-:Y:S01]  /*10fc0*/  IMAD.MOV.U32 R6, RZ, RZ, RZ ;  /* 0x000000ffff067224 */ /* 0x000fe200078e00ff */
[----:B------:R-:W-:Y:S01]  /*10fd0*/  ULDC UR8, c[0x0][0xc] ;  /* 0x0000030000087ab9 */ /* 0x000fe20000000800 */
[----:B------:R-:W-:-:S02]  /*10fe0*/  USHF.L.U32 UR5, UR9, UR6, URZ ;  /* 0x0000000609057299 */ /* 0x000fc4000800063f */
[----:B------:R-:W-:Y:S01]  /*10ff0*/  ULEA.HI UR11, UR11, UR10, URZ, 0x5 ;  /* 0x0000000a0b0b7291 */ /* 0x000fe2000f8f283f */
[----:B------:R-:W-:Y:S01]  /*11000*/  ULDC UR9, c[0x0][0x10] ;  /* 0x0000040000097ab9 */ /* 0x000fe20000000800 */
[----:B------:R-:W-:Y:S02]  /*11010*/  ULOP3.LUT UR6, URZ, UR7, URZ, 0x33, !UPT ;  /* 0x000000073f067292 */ /* 0x000fe4000f8e333f */
[----:B------:R-:W-:Y:S01]  /*11020*/  UIMAD.WIDE.U32 UR8, UR8, UR9, URZ ;  /* 0x00000009080872a5 */ /* 0x000fe2000f8e003f */
[----:B------:R-:W-:Y:S01]  /*11030*/  ULDC UR7, c[0x0][0x14] ;  /* 0x0000050000077ab9 */ /* 0x000fe20000000800 */
[----:B------:R-:W-:Y:S02]  /*11040*/  USHF.R.S32.HI UR18, URZ, 0x5, UR11 ;  /* 0x000000053f127899 */ /* 0x000fe4000801140b */
[----:B------:R-:W-:Y:S02]  /*11050*/  UIMAD.WIDE.U32 UR20, UR8, UR7, URZ ;  /* 0x00000007081472a5 */ /* 0x000fe4000f8e003f */
[----:B------:R-:W-:-:S02]  /*11060*/  UIMAD UR13, UR9, UR7, URZ ;  /* 0x00000007090d72a4 */ /* 0x000fc4000f8e023f */
[----:B------:R-:W-:Y:S01]  /*11070*/  ULOP3.LUT UR24, UR40, 0x2, URZ, 0xfc, !UPT ;  /* 0x0000000228187892 */ /* 0x000fe2000f8efc3f */
[C---:B0-----:R-:W-:Y:S01]  /*11080*/  LOP3.LUT P3, RZ, R4.reuse, 0x7f, RZ, 0xc0, !PT ;  /* 0x0000007f04ff7812 */ /* 0x041fe2000786c0ff */
[----:B------:R-:W-:Y:S01]  /*11090*/  UIADD3 UR13, UR21, UR13, URZ ;  /* 0x0000000d150d7290 */ /* 0x000fe2000fffe03f */
[----:B------:R-:W-:Y:S01]  /*110a0*/  LOP3.LUT P0, RZ, R4, 0x1f, RZ, 0xc0, !PT ;  /* 0x0000001f04ff7812 */ /* 0x000fe2000780c0ff */
[----:B------:R-:W-:Y:S01]  /*110b0*/  UIADD3 UR25, UR18, 0x1, URZ ;  /* 0x0000000112197890 */ /* 0x000fe2000fffe03f */
[----:B------:R-:W-:Y:S02]  /*110c0*/  ULDC.64 UR22, c[0x0][0x198] ;  /* 0x0000660000167ab9 */ /* 0x000fe40000000a00 */
[----:B------:R-:W-:-:S13]  /*110d0*/  PLOP3.LUT P0, PT, P0, P3, PT, 0x8a, 0x0 ;  /* 0x000000000000781c */ /* 0x000fda0000707172 */
.L_x_562:
[----:B------:R-:W-:-:S03]  /*110e0*/  UMOV UR7, 0xffffffff ;  /* 0xffffffff00077882 */ /* 0x000fc60000000000 */
[----:B------:R-:W-:Y:S05]  /*110f0*/  BRA.DIV UR7, `(.L_x_551) ;  /* 0x0000000e077c7947 */ /* 0x000fea000b800000 */
[----:B------:R-:W-:-:S13]  /*11100*/  ELECT P6, URZ, PT ;  /* 0x00000000003f782f */ /* 0x000fda00038c0000 */
.L_x_571:
[----:B------:R-:W0:Y:S01]  /*11110*/  LDC R4, c[0x0][0x28c] ;  /* 0x0000a300ff047b82 */ /* 0x000e220000000800 */
[----:B------:R-:W-:Y:S01]  /*11120*/  BSSY B1, `(.L_x_552) ;  /* 0x0000035000017945 */ /* 0x000fe20003800000 */
[----:B0-----:R-:W-:-:S13]  /*11130*/  ISETP.LT.OR P6, PT, R4, 0x1, !P6 ;  /* 0x000000010400780c */ /* 0x001fda00077c1670 */
[----:B------:R-:W-:Y:S05]  /*11140*/  @P6 BRA `(.L_x_553) ;  /* 0x0000000000c86947 */ /* 0x000fea0003800000 */
[----:B------:R-:W-:Y:S02]  /*11150*/  IMAD.SHL.U32 R11, R3, 0x100, RZ ;  /* 0x00000100030b7824 */ /* 0x000fe400078e00ff */
[----:B------:R-:W-:Y:S02]  /*11160*/  IMAD.SHL.U32 R2, R2, 0x100, RZ ;  /* 0x0000010002027824 */ /* 0x000fe400078e00ff */
[----:B------:R-:W-:Y:S02]  /*11170*/  IMAD.MOV.U32 R12, RZ, RZ, RZ ;  /* 0x000000ffff0c7224 */ /* 0x000fe400078e00ff */
[----:B------:R-:W-:Y:S02]  /*11180*/  IMAD.U32 R14, RZ, RZ, UR25 ;  /* 0x00000019ff0e7e24 */ /* 0x000fe4000f8e00ff */
[----:B------:R-:W-:Y:S02]  /*11190*/  IMAD.MOV.U32 R3, RZ, RZ, R0 ;  /* 0x000000ffff037224 */ /* 0x000fe400078e0000 */
[----:B------:R-:W-:-:S07]  /*111a0*/  IMAD.MOV.U32 R4, RZ, RZ, R6 ;  /* 0x000000ffff047224 */ /* 0x000fce00078e0006 */
.L_x_557:
[----:B------:R-:W0:Y:S01]  /*111b0*/  S2R R10, SR_CgaCtaId ;  /* 0x00000000000a7919 */ /* 0x000e220000008800 */
[----:B------:R-:W-:Y:S01]  /*111c0*/  MOV R5, 0x400 ;  /* 0x0000040000057802 */ /* 0x000fe20000000f00 */
[----:B------:R-:W1:Y:S03]  /*111d0*/  @!P3 LDC R7, c[0x0][0x500] ;  /* 0x00014000ff07bb82 */ /* 0x000e660000000800 */
[----:B0-----:R-:W-:Y:S02]  /*111e0*/  LEA R13, R10, R5, 0x18 ;  /* 0x000000050a0d7211 */ /* 0x001fe400078ec0ff */
[----:B------:R-:W-:-:S03]  /*111f0*/  SHF.L.U32 R5, R3, 0x1f, RZ ;  /* 0x0000001f03057819 */ /* 0x000fc600000006ff */
[----:B------:R-:W-:-:S04]  /*11200*/  IMAD R10, R4, 0x8, R13 ;  /* 0x00000008040a7824 */ /* 0x000fc800078e020d */
[----:B------:R-:W0:Y:S02]  /*11210*/  SYNCS.PHASECHK.TRANS64.TRYWAIT P1, [R10+URZ+0x10], R5 ;  /* 0x000010050a0075a7 */ /* 0x000e24000802017f */
[----:B01----:R-:W-:Y:S05]  /*11220*/  @!P1 BRA `(.L_x_554) ;  /* 0x0000000c00509947 */ /* 0x003fea0003800000 */
.L_x_572:
[----:B------:R-:W-:Y:S01]  /*11230*/  UPRMT UR7, UR24, 0x9910, URZ ;  /* 0x0000991018077896 */ /* 0x000fe2000800003f */
[----:B------:R1:W-:Y:S03]  /*11240*/  @!P3 SYNCS.ARRIVE.TRANS64 RZ, [R10+URZ], R7 ;  /* 0x000000070affb9a7 */ /* 0x0003e6000800003f */
[----:B------:R-:W-:-:S06]  /*11250*/  UISETP.NE.AND UP0, UPT, UR7, 0x2, UPT ;  /* 0x000000020700788c */ /* 0x000fcc000bf05270 */
[----:B------:R-:W-:-:S13]  /*11260*/  PLOP3.LUT P1, PT, PT, PT, UP0, 0x80, 0x0 ;  /* 0x000000000000781c */ /* 0x000fda0003f2f008 */
[----:B-1----:R-:W-:Y:S05]  /*11270*/  @P1 BRA `(.L_x_555) ;  /* 0x0000000000041947 */ /* 0x002fea0003800000 */
[----:B------:R-:W-:Y:S01]  /*11280*/  BPT.TRAP 0x1 ;  /* 0x000000040000795c */ /* 0x000fe20000300000 */
.L_x_555:
[----:B------:R-:W-:Y:S05]  /*11290*/  @P0 BRA `(.L_x_556) ;  /* 0x0000000000040947 */ /* 0x000fea0003800000 */
[----:B------:R-:W-:Y:S01]  /*112a0*/  BPT.TRAP 0x1 ;  /* 0x000000040000795c */ /* 0x000fe20000300000 */
.L_x_556:
[----:B------:R-:W-:Y:S01]  /*112b0*/  IMAD R13, R4, 0x2000, R13 ;  /* 0x00002000040d7824 */ /* 0x000fe200078e020d */
[----:B------:R-:W-:Y:S01]  /*112c0*/  R2UR UR9, R10 ;  /* 0x000000000a0972ca */ /* 0x000fe200000e0000 */
[----:B------:R-:W-:Y:S01]  /*112d0*/  VIADD R14, R14, 0xffffffff ;  /* 0xffffffff0e0e7836 */ /* 0x000fe20000000000 */
[----:B------:R-:W-:Y:S01]  /*112e0*/  UIADD3 UR14, UP0, UR22, 0xf0, URZ ;  /* 0x000000f0160e7890 */ /* 0x000fe2000ff1e03f */
[----:B------:R-:W-:Y:S01]  /*112f0*/  R2UR UR11, R11 ;  /* 0x000000000b0b72ca */ /* 0x000fe200000e0000 */
[----:B------:R-:W-:Y:S01]  /*11300*/  UIADD3 UR26, UP1, UR22, 0x1f0, URZ ;  /* 0x000001f0161a7890 */ /* 0x000fe2000ff3e03f */
[----:B------:R-:W-:Y:S01]  /*11310*/  R2UR UR7, R13 ;  /* 0x000000000d0772ca */ /* 0x000fe200000e0000 */
[----:B------:R-:W-:Y:S01]  /*11320*/  UIADD3.X UR15, URZ, UR23, URZ, UP0, !UPT ;  /* 0x000000173f0f7290 */ /* 0x000fe200087fe43f */
[----:B------:R-:W-:Y:S01]  /*11330*/  R2UR UR10, R12 ;  /* 0x000000000c0a72ca */ /* 0x000fe200000e0000 */
[----:B------:R-:W-:Y:S01]  /*11340*/  VIADD R4, R4, 0x1 ;  /* 0x0000000104047836 */ /* 0x000fe20000000000 */
[----:B------:R-:W-:Y:S01]  /*11350*/  R2UR UR12, R9 ;  /* 0x00000000090c72ca */ /* 0x000fe200000e0000 */
[----:B------:R-:W-:Y:S01]  /*11360*/  UIADD3.X UR27, URZ, UR23, URZ, UP1, !UPT ;  /* 0x000000173f1b7290 */ /* 0x000fe20008ffe43f */
[----:B------:R-:W-:Y:S01]  /*11370*/  R2UR UR19, R2 ;  /* 0x00000000021372ca */ /* 0x000fe200000e0000 */
[----:B------:R-:W-:Y:S01]  /*11380*/  UMOV UR16, 0x0 ;  /* 0x0000000000107882 */ /* 0x000fe20000000000 */
[----:B------:R-:W-:Y:S01]  /*11390*/  ISETP.GT.AND P2, PT, R14, 0x1, PT ;  /* 0x000000010e00780c */ /* 0x000fe20003f44270 */
[----:B------:R-:W-:Y:S01]  /*113a0*/  UMOV UR17, 0x10000000 ;  /* 0x1000000000117882 */ /* 0x000fe20000000000 */
[----:B------:R-:W-:Y:S01]  /*113b0*/  ISETP.NE.AND P1, PT, R4, 0x2, PT ;  /* 0x000000020400780c */ /* 0x000fe20003f25270 */
[----:B------:R-:W-:-:S02]  /*113c0*/  VIADD R12, R12, 0x20 ;  /* 0x000000200c0c7836 */ /* 0x000fc40000000000 */
[----:B------:R-:W-:Y:S01]  /*113d0*/  UIADD3 UR8, UR7, 0x100, URZ ;  /* 0x0000010007087890 */ /* 0x000fe2000fffe03f */
[----:B0-----:R-:W-:Y:S01]  /*113e0*/  SEL R10, RZ, 0x1, P1 ;  /* 0x00000001ff0a7807 */ /* 0x001fe20000800000 */
[----:B------:R-:W-:Y:S01]  /*113f0*/  UIADD3 UR7, UR7, 0x4100, URZ ;  /* 0x0000410007077890 */ /* 0x000fe2000fffe03f */
[----:B------:R-:W-:Y:S02]  /*11400*/  SEL R4, R4, RZ, P1 ;  /* 0x000000ff04047207 */ /* 0x000fe40000800000 */
[----:B------:R-:W-:-:S04]  /*11410*/  LOP3.LUT R3, R3, R10, RZ, 0x3c, !PT ;  /* 0x0000000a03037212 */ /* 0x000fc800078e3cff */
[----:B------:R0:W-:Y:S02]  /*11420*/  UTMALDG.3D [UR8], [UR14], desc[UR16] ;  /* 0x000010080e0075b4 */ /* 0x0001e40008011000 */
[----:B0-----:R-:W-:Y:S01]  /*11430*/  UMOV UR8, UR7 ;  /* 0x0000000700087c82 */ /* 0x001fe20008000000 */
[----:B------:R-:W-:Y:S02]  /*11440*/  UMOV UR11, UR19 ;  /* 0x00000013000b7c82 */ /* 0x000fe40008000000 */
[----:B------:R0:W-:Y:S02]  /*11450*/  UTMALDG.3D [UR8], [UR26], desc[UR16] ;  /* 0x000010081a0075b4 */ /* 0x0001e40008011000 */
[----:B0-----:R-:W-:Y:S05]  /*11460*/  @P2 BRA `(.L_x_557) ;  /* 0xfffffffc00502947 */ /* 0x001fea000383ffff */
.L_x_553:
[----:B------:R-:W-:Y:S05]  /*11470*/  BSYNC B1 ;  /* 0x0000000000017941 */ /* 0x000fea0003800000 */
.L_x_552:
[----:B------:R-:W2:Y:S01]  /*11480*/  LDL.LU R15, [R1+0x200] ;  /* 0x00020000010f7983 */ /* 0x000ea20000300800 */
[----:B------:R-:W-:Y:S01]  /*11490*/  LOP3.LUT P4, RZ, R8, 0xff, RZ, 0xc0, !PT ;  /* 0x000000ff08ff7812 */ /* 0x000fe2000788c0ff */
[----:B------:R-:W-:Y:S01]  /*114a0*/  VIADD R6, R6, UR18 ;  /* 0x0000001206067c36 */ /* 0x000fe20008000000 */
[----:B------:R-:W-:Y:S01]  /*114b0*/  ULDC.64 UR8, c[0x0][0x650] ;  /* 0x0001940000087ab9 */ /* 0x000fe20000000a00 */
[----:B------:R-:W3:Y:S01]  /*114c0*/  LDL.LU R13, [R1+0x204] ;  /* 0x00020400010d7983 */ /* 0x000ee20000300800 */
[----:B------:R-:W-:Y:S01]  /*114d0*/  BSSY B1, `(.L_x_558) ;  /* 0x0000075000017945 */ /* 0x000fe20003800000 */
[----:B------:R-:W-:Y:S01]  /*114e0*/  IMAD.MOV.U32 R9, RZ, RZ, -0x1 ;  /* 0xffffffffff097424 */ /* 0x000fe200078e00ff */
[----:B------:R-:W-:Y:S02]  /*114f0*/  SHF.R.U32.HI R2, RZ, 0x1, R6 ;  /* 0x00000001ff027819 */ /* 0x000fe40000011606 */
[----:B------:R-:W-:Y:S02]  /*11500*/  ISETP.GT.U32.AND P1, PT, R6, 0x1, PT ;  /* 0x000000010600780c */ /* 0x000fe40003f24070 */
[----:B------:R-:W-:-:S02]  /*11510*/  LOP3.LUT R2, R2, 0x1, RZ, 0xc0, !PT ;  /* 0x0000000102027812 */ /* 0x000fc400078ec0ff */
[----:B------:R-:W-:Y:S01]  /*11520*/  LOP3.LUT R6, R6, 0x1, RZ, 0xc0, !PT ;  /* 0x0000000106067812 */ /* 0x000fe200078ec0ff */
[----:B------:R-:W0:Y:S01]  /*11530*/  @P4 S2R R3, SR_CgaCtaId ;  /* 0x0000000000034919 */ /* 0x000e220000008800 */
[----:B------:R-:W-:Y:S02]  /*11540*/  ISETP.NE.U32.AND P2, PT, R2, 0x1, PT ;  /* 0x000000010200780c */ /* 0x000fe40003f45070 */
[----:B------:R-:W-:Y:S02]  /*11550*/  @P4 MOV R2, 0x400 ;  /* 0x0000040000024802 */ /* 0x000fe40000000f00 */
[----:B------:R-:W-:Y:S02]  /*11560*/  PRMT R4, RZ, 0x7610, R4 ;  /* 0x00007610ff047816 */ /* 0x000fe40000000004 */
[----:B------:R-:W-:Y:S02]  /*11570*/  PRMT R8, RZ, 0x7610, R8 ;  /* 0x00007610ff087816 */ /* 0x000fe40000000008 */
[----:B0-----:R-:W-:Y:S01]  /*11580*/  @P4 LEA R2, R3, R2, 0x18 ;  /* 0x0000000203024211 */ /* 0x001fe200078ec0ff */
[----:B------:R-:W-:-:S03]  /*11590*/  IMAD.U32 R3, RZ, RZ, UR18 ;  /* 0x00000012ff037e24 */ /* 0x000fc6000f8e00ff */
[----:B------:R0:W-:Y:S02]  /*115a0*/  @P4 SYNCS.ARRIVE.TRANS64.A1T0 RZ, [R2+URZ+0x38], RZ ;  /* 0x000038ff02ff49a7 */ /* 0x0001e4000810003f */
[C---:B------:R-:W-:Y:S02]  /*115b0*/  ISETP.LT.U32.AND P1, PT, R3.reuse, 0x2, P1 ;  /* 0x000000020300780c */ /* 0x040fe40000f21070 */
[----:B------:R-:W-:Y:S02]  /*115c0*/  ISETP.GT.U32.AND P2, PT, R3, 0x1, !P2 ;  /* 0x000000010300780c */ /* 0x000fe40005744070 */
[----:B------:R-:W-:Y:S02]  /*115d0*/  SEL R3, RZ, 0x1, !P1 ;  /* 0x00000001ff037807 */ /* 0x000fe40004800000 */
[----:B0-----:R-:W-:-:S04]  /*115e0*/  SEL R2, RZ, 0x1, !P2 ;  /* 0x00000001ff027807 */ /* 0x001fc80005000000 */
[----:B------:R-:W-:Y:S01]  /*115f0*/  LOP3.LUT R0, R2, R0, R3, 0x96, !PT ;  /* 0x0000000002007212 */ /* 0x000fe200078e9603 */
[----:B------:R-:W-:Y:S02]  /*11600*/  IMAD.MOV.U32 R3, RZ, RZ, -0x1 ;  /* 0xffffffffff037424 */ /* 0x000fe400078e00ff */
[----:B------:R-:W-:Y:S01]  /*11610*/  IMAD.MOV.U32 R2, RZ, RZ, -0x1 ;  /* 0xffffffffff027424 */ /* 0x000fe200078e00ff */
[----:B---3--:R-:W-:-:S04]  /*11620*/  IADD3 R13, P1, R13, UR20, RZ ;  /* 0x000000140d0d7c10 */ /* 0x008fc8000ff3e0ff */
[----:B--2---:R-:W-:Y:S01]  /*11630*/  IADD3.X R15, R15, UR13, RZ, P1, !PT ;  /* 0x0000000d0f0f7c10 */ /* 0x004fe20008ffe4ff */
[----:B------:R0:W-:Y:S01]  /*11640*/  STL [R1+0x204], R13 ;  /* 0x0002040d01007387 */ /* 0x0001e20000100800 */
[----:B------:R-:W-:-:S03]  /*11650*/  ISETP.GE.U32.AND P1, PT, R13, UR8, PT ;  /* 0x000000080d007c0c */ /* 0x000fc6000bf26070 */
[----:B------:R0:W-:Y:S01]  /*11660*/  STL [R1+0x200], R15 ;  /* 0x0002000f01007387 */ /* 0x0001e20000100800 */
[----:B------:R-:W-:-:S13]  /*11670*/  ISETP.GE.U32.AND.EX P1, PT, R15, UR9, PT, P1 ;  /* 0x000000090f007c0c */ /* 0x000fda000bf26110 */
[----:B0-----:R-:W-:Y:S05]  /*11680*/  @P1 BRA `(.L_x_559) ;  /* 0x0000000400641947 */ /* 0x001fea0003800000 */
[----:B------:R-:W0:Y:S01]  /*11690*/  S2R R7, SR_CTAID.X ;  /* 0x0000000000077919 */ /* 0x000e220000002500 */
[----:B------:R-:W-:Y:S01]  /*116a0*/  ULDC UR7, c[0x0][0x150] ;  /* 0x0000540000077ab9 */ /* 0x000fe20000000800 */
[----:B------:R-:W1:Y:S01]  /*116b0*/  LDC R4, c[0x0][0x144] ;  /* 0x00005100ff047b82 */ /* 0x000e620000000800 */
[----:B------:R-:W-:Y:S01]  /*116c0*/  UISETP.NE.AND UP0, UPT, UR46, URZ, UPT ;  /* 0x0000003f2e00728c */ /* 0x000fe2000bf05270 */
[----:B------:R-:W2:Y:S01]  /*116d0*/  S2R R5, SR_CTAID.Y ;  /* 0x0000000000057919 */ /* 0x000ea20000002600 */
[----:B------:R-:W-:Y:S01]  /*116e0*/  ULDC.64 UR8, c[0x0][0x628] ;  /* 0x00018a0000087ab9 */ /* 0x000fe20000000a00 */
[----:B------:R-:W-:-:S03]  /*116f0*/  ULDC UR10, c[0x0][0x630] ;  /* 0x00018c00000a7ab9 */ /* 0x000fc60000000800 */
[----:B------:R-:W-:Y:S01]  /*11700*/  PLOP3.LUT P1, PT, PT, PT, UP0, 0x80, 0x0 ;  /* 0x000000000000781c */ /* 0x000fe20003f2f008 */
[----:B------:R-:W3:Y:S01]  /*11710*/  LDC R10, c[0x0][0x148] ;  /* 0x00005200ff0a7b82 */ /* 0x000ee20000000800 */
[----:B0-----:R-:W-:Y:S02]  /*11720*/  I2FP.F32.U32 R2, R7 ;  /* 0x0000000700027245 */ /* 0x001fe40000201000 */
[----:B--2---:R-:W-:-:S03]  /*11730*/  I2FP.F32.U32 R3, R5 ;  /* 0x0000000500037245 */ /* 0x004fc60000201000 */
[----:B------:R-:W-:Y:S01]  /*11740*/  FMUL R2, R2, UR7 ;  /* 0x0000000702027c20 */ /* 0x000fe20008400000 */
[----:B------:R-:W-:Y:S02]  /*11750*/  ULDC UR7, c[0x0][0x154] ;  /* 0x0000550000077ab9 */ /* 0x000fe40000000800 */
[----:B------:R-:W-:-:S03]  /*11760*/  FMUL R9, R3, UR7 ;  /* 0x0000000703097c20 */ /* 0x000fc60008400000 */
[----:B------:R-:W0:Y:S08]  /*11770*/  F2I.U32.TRUNC.NTZ R2, R2 ;  /* 0x0000000200027305 */ /* 0x000e30000020f000 */
[----:B------:R-:W2:Y:S01]  /*11780*/  F2I.U32.TRUNC.NTZ R9, R9 ;  /* 0x0000000900097305 */ /* 0x000ea2000020f000 */
[----:B0-----:R-:W-:Y:S02]  /*11790*/  IMAD.MOV R3, RZ, RZ, -R2 ;  /* 0x000000ffff037224 */ /* 0x001fe400078e0a02 */
[----:B------:R-:W-:-:S02]  /*117a0*/  IMAD.MOV.U32 R2, RZ, RZ, R13 ;  /* 0x000000ffff027224 */ /* 0x000fc400078e000d */
[----:B-1----:R-:W-:Y:S02]  /*117b0*/  IMAD R7, R4, R3, R7 ;  /* 0x0000000304077224 */ /* 0x002fe400078e0207 */
[----:B--2---:R-:W-:-:S04]  /*117c0*/  IMAD.MOV R3, RZ, RZ, -R9 ;  /* 0x000000ffff037224 */ /* 0x004fc800078e0a09 */
[----:B---3--:R-:W-:Y:S01]  /*117d0*/  @P1 IMAD R7, R10, R3, R5 ;  /* 0x000000030a071224 */ /* 0x008fe200078e0205 */
[----:B------:R-:W-:Y:S01]  /*117e0*/  ISETP.NE.U32.AND P1, PT, RZ, UR8, PT ;  /* 0x00000008ff007c0c */ /* 0x000fe2000bf25070 */
[----:B------:R-:W-:-:S03]  /*117f0*/  IMAD.MOV.U32 R3, RZ, RZ, R15 ;  /* 0x000000ffff037224 */ /* 0x000fc600078e000f */
[----:B------:R-:W-:-:S13]  /*11800*/  ISETP.NE.AND.EX P1, PT, RZ, UR9, PT, P1 ;  /* 0x00000009ff007c0c */ /* 0x000fda000bf25310 */
[----:B------:R-:W-:Y:S05]  /*11810*/  @!P1 BRA `(.L_x_560) ;  /* 0x0000000000289947 */ /* 0x000fea0003800000 */
[----:B------:R-:W-:Y:S02]  /*11820*/  ULDC UR7, c[0x0][0x634] ;  /* 0x00018d0000077ab9 */ /* 0x000fe40000000800 */
[----:B------:R-:W-:-:S05]  /*11830*/  IADD3 R3, P1, R13, UR7, RZ ;  /* 0x000000070d037c10 */ /* 0x000fca000ff3e0ff */
[----:B------:R-:W-:-:S04]  /*11840*/  IMAD.X R9, RZ, RZ, R15, P1 ;  /* 0x000000ffff097224 */ /* 0x000fc800008e060f */
[----:B------:R-:W-:-:S04]  /*11850*/  IMAD.WIDE.U32 R4, R9, UR8, RZ ;  /* 0x0000000809047c25 */ /* 0x000fc8000f8e00ff */
[----:B------:R-:W-:-:S04]  /*11860*/  IMAD.WIDE.U32 R4, P1, R3, UR9, R4 ;  /* 0x0000000903047c25 */ /* 0x000fc8000f820004 */
[----:B------:R-:W-:-:S04]  /*11870*/  IMAD.WIDE.U32 R2, R3, UR8, RZ ;  /* 0x0000000803027c25 */ /* 0x000fc8000f8e00ff */
[----:B------:R-:W-:Y:S01]  /*11880*/  IMAD.MOV.U32 R2, RZ, RZ, R5 ;  /* 0x000000ffff027224 */ /* 0x000fe200078e0005 */
[----:B------:R-:W-:Y:S01]  /*11890*/  IADD3 RZ, P2, R3, R4, RZ ;  /* 0x0000000403ff7210 */ /* 0x000fe20007f5e0ff */
[----:B------:R-:W-:-:S04]  /*118a0*/  IMAD.X R3, RZ, RZ, RZ, P1 ;  /* 0x000000ffff037224 */ /* 0x000fc800008e06ff */
[----:B------:R-:W-:-:S08]  /*118b0*/  IMAD.WIDE.U32.X R2, R9, UR9, R2, P2 ;  /* 0x0000000909027c25 */ /* 0x000fd000090e0402 */
.L_x_560:
[--C-:B------:R-:W-:Y:S01]  /*118c0*/  SHF.R.U64 R9, R2, UR10, R3.reuse ;  /* 0x0000000a02097c19 */ /* 0x100fe20008001203 */
[----:B------:R-:W-:Y:S01]  /*118d0*/  ULDC.64 UR8, c[0x0][0x620] ;  /* 0x0001880000087ab9 */ /* 0x000fe20000000a00 */
[----:B------:R-:W-:Y:S01]  /*118e0*/  SHF.R.U32.HI R2, RZ, UR10, R3 ;  /* 0x0000000aff027c19 */ /* 0x000fe20008011603 */
[----:B------:R-:W-:Y:S01]  /*118f0*/  IMAD.MOV.U32 R3, RZ, RZ, R15 ;  /* 0x000000ffff037224 */ /* 0x000fe200078e000f */
[----:B------:R-:W-:Y:S01]  /*11900*/  IADD3 R11, P1, RZ, -R9, RZ ;  /* 0x80000009ff0b7210 */ /* 0x000fe20007f3e0ff */
[----:B------:R-:W-:-:S04]  /*11910*/  ULDC UR7, c[0x0][0x618] ;  /* 0x0001860000077ab9 */ /* 0x000fc80000000800 */
[----:B------:R-:W-:-:S04]  /*11920*/  IMAD.X R2, RZ, RZ, ~R2, P1 ;  /* 0x000000ffff027224 */ /* 0x000fc800008e0e02 */
[----:B------:R-:W-:-:S04]  /*11930*/  IMAD R2, R2, UR8, RZ ;  /* 0x0000000802027c24 */ /* 0x000fc8000f8e02ff */
[----:B------:R-:W-:Y:S02]  /*11940*/  IMAD R5, R11, UR9, R2 ;  /* 0x000000090b057c24 */ /* 0x000fe4000f8e0202 */
[----:B------:R-:W-:-:S04]  /*11950*/  IMAD.MOV.U32 R2, RZ, RZ, R13 ;  /* 0x000000ffff027224 */ /* 0x000fc800078e000d */
[----:B------:R-:W-:Y:S01]  /*11960*/  IMAD.WIDE.U32 R2, R11, UR8, R2 ;  /* 0x000000080b027c25 */ /* 0x000fe2000f8e0002 */
[----:B------:R-:W-:Y:S02]  /*11970*/  ULDC.64 UR8, c[0x0][0x640] ;  /* 0x0001900000087ab9 */ /* 0x000fe40000000a00 */
[----:B------:R-:W-:Y:S01]  /*11980*/  ISETP.NE.U32.AND P1, PT, RZ, UR8, PT ;  /* 0x00000008ff007c0c */ /* 0x000fe2000bf25070 */
[----:B------:R-:W-:-:S03]  /*11990*/  IMAD.IADD R3, R3, 0x1, R5 ;  /* 0x0000000103037824 */ /* 0x000fc600078e0205 */
[----:B------:R-:W-:Y:S02]  /*119a0*/  ISETP.NE.AND.EX P1, PT, RZ, UR9, PT, P1 ;  /* 0x00000009ff007c0c */ /* 0x000fe4000bf25310 */
[--C-:B------:R-:W-:Y:S02]  /*119b0*/  SHF.R.U64 R10, R2, UR7, R3.reuse ;  /* 0x00000007020a7c19 */ /* 0x100fe40008001203 */
[----:B------:R-:W-:Y:S01]  /*119c0*/  SHF.R.U32.HI R3, RZ, UR7, R3 ;  /* 0x00000007ff037c19 */ /* 0x000fe20008011603 */
[----:B------:R-:W-:-:S03]  /*119d0*/  ULDC UR7, c[0x0][0x608] ;  /* 0x0001820000077ab9 */ /* 0x000fc60000000800 */
[--C-:B------:R-:W-:Y:S02]  /*119e0*/  SHF.R.U64 R12, R10, UR7, R3.reuse ;  /* 0x000000070a0c7c19 */ /* 0x100fe40008001203 */
[----:B------:R-:W-:Y:S01]  /*119f0*/  SHF.R.U32.HI R3, RZ, UR7, R3 ;  /* 0x00000007ff037c19 */ /* 0x000fe20008011603 */
[----:B------:R-:W-:-:S03]  /*11a00*/  ULDC UR7, c[0x0][0x658] ;  /* 0x0001960000077ab9 */ /* 0x000fc60000000800 */
[--C-:B------:R-:W-:Y:S02]  /*11a10*/  SHF.R.U64 R11, R12, UR7, R3.reuse ;  /* 0x000000070c0b7c19 */ /* 0x100fe40008001203 */
[----:B------:R-:W-:-:S03]  /*11a20*/  SHF.R.U32.HI R13, RZ, UR7, R3 ;  /* 0x00000007ff0d7c19 */ /* 0x000fc60008011603 */
[----:B------:R-:W-:Y:S02]  /*11a30*/  IMAD.MOV.U32 R2, RZ, RZ, R11 ;  /* 0x000000ffff027224 */ /* 0x000fe400078e000b */
[----:B------:R-:W-:Y:S01]  /*11a40*/  IMAD.MOV.U32 R3, RZ, RZ, R13 ;  /* 0x000000ffff037224 */ /* 0x000fe200078e000d */
[----:B------:R-:W-:Y:S06]  /*11a50*/  @!P1 BRA `(.L_x_561) ;  /* 0x0000000000289947 */ /* 0x000fec0003800000 */
        /* <DEDUP_REMOVED lines=10> */
.L_x_561:
[----:B------:R-:W-:Y:S01]  /*11b00*/  ULDC UR7, c[0x0][0x648] ;  /* 0x0001920000077ab9 */ /* 0x000fe20000000800 */
[----:B------:R-:W-:Y:S01]  /*11b10*/  LOP3.LUT R12, R12, UR6, RZ, 0xc0, !PT ;  /* 0x000000060c0c7c12 */ /* 0x000fe2000f8ec0ff */
[----:B------:R-:W-:Y:S01]  /*11b20*/  UISETP.NE.AND UP0, UPT, UR46, URZ, UPT ;  /* 0x0000003f2e00728c */ /* 0x000fe2000bf05270 */
[----:B------:R-:W-:Y:S01]  /*11b30*/  SHF.R.U64 R3, R2, UR7, R3 ;  /* 0x0000000702037c19 */ /* 0x000fe20008001203 */
[----:B------:R-:W-:Y:S01]  /*11b40*/  ULDC UR7, c[0x0][0x638] ;  /* 0x00018e0000077ab9 */ /* 0x000fe20000000800 */
[----:B------:R-:W-:-:S03]  /*11b50*/  LOP3.LUT R4, R10, UR4, RZ, 0xc0, !PT ;  /* 0x000000040a047c12 */ /* 0x000fc6000f8ec0ff */
[----:B------:R-:W-:Y:S01]  /*11b60*/  IMAD.MOV R2, RZ, RZ, -R3 ;  /* 0x000000ffff027224 */ /* 0x000fe200078e0a03 */
[----:B------:R-:W-:Y:S01]  /*11b70*/  PLOP3.LUT P1, PT, PT, PT, UP0, 0x40, 0x0 ;  /* 0x000000000000781c */ /* 0x000fe20003f2e808 */
[----:B------:R-:W-:Y:S01]  /*11b80*/  IMAD R12, R3, UR5, R12 ;  /* 0x00000005030c7c24 */ /* 0x000fe2000f8e020c */
[----:B------:R-:W-:Y:S01]  /*11b90*/  PLOP3.LUT P2, PT, PT, PT, UP0, 0x40, 0x0 ;  /* 0x000000000000781c */ /* 0x000fe20003f4e808 */
[----:B------:R-:W-:Y:S01]  /*11ba0*/  IMAD R11, R2, UR7, R11 ;  /* 0x00000007020b7c24 */ /* 0x000fe2000f8e020b */
[----:B------:R-:W-:Y:S02]  /*11bb0*/  ULDC UR7, c[0x0][0x610] ;  /* 0x0001840000077ab9 */ /* 0x000fe40000000800 */
[----:B------:R-:W-:Y:S01]  /*11bc0*/  IMAD R7, R12, UR7, R7 ;  /* 0x000000070c077c24 */ /* 0x000fe2000f8e0207 */
[----:B------:R-:W-:Y:S02]  /*11bd0*/  ULDC UR7, c[0x0][0x600] ;  /* 0x0001800000077ab9 */ /* 0x000fe40000000800 */
[----:B------:R-:W-:-:S05]  /*11be0*/  IMAD R4, R11, UR7, R4 ;  /* 0x000000070b047c24 */ /* 0x000fca000f8e0204 */
[----:B------:R-:W-:Y:S02]  /*11bf0*/  SEL R2, R4, R7, P1 ;  /* 0x0000000704027207 */ /* 0x000fe40000800000 */
[----:B------:R-:W-:Y:S01]  /*11c00*/  SEL R3, R7, R4, P2 ;  /* 0x0000000407037207 */ /* 0x000fe20001000000 */
[----:B------:R-:W-:-:S07]  /*11c10*/  IMAD.MOV.U32 R4, RZ, RZ, 0x1 ;  /* 0x00000001ff047424 */ /* 0x000fce00078e00ff */
.L_x_559:
[----:B------:R-:W-:Y:S05]  /*11c20*/  BSYNC B1 ;  /* 0x0000000000017941 */ /* 0x000fea0003800000 */
.L_x_558:
[----:B------:R-:W-:-:S13]  /*11c30*/  LOP3.LUT P1, RZ, R4, 0xff, RZ, 0xc0, !PT ;  /* 0x000000ff04ff7812 */ /* 0x000fda000782c0ff */
[----:B------:R-:W-:Y:S05]  /*11c40*/  @P1 BRA `(.L_x_562) ;  /* 0xfffffff400241947 */ /* 0x000fea000383ffff */
[----:B------:R-:W-:Y:S05]  /*11c50*/  BSYNC B0 ;  /* 0x0000000000007941 */ /* 0x000fea0003800000 */
.L_x_550:
[----:B------:R-:W-:-:S03]  /*11c60*/  UMOV UR7, 0xffffffff ;  /* 0xffffffff00077882 */ /* 0x000fc60000000000 */
[----:B------:R-:W-:Y:S05]  /*11c70*/  BRA.DIV UR7, `(.L_x_563) ;  /* 0x0000000207d07947 */ /* 0x000fea000b800000 */
[----:B------:R-:W-:-:S13]  /*11c80*/  ELECT P6, URZ, PT ;  /* 0x00000000003f782f */ /* 0x000fda00038c0000 */
.L_x_575:
[----:B------:R-:W-:Y:S04]  /*11c90*/  BSSY B0, `(.L_x_564) ;  /* 0x000001a000007945 */ /* 0x000fe80003800000 */
[----:B------:R-:W-:Y:S05]  /*11ca0*/  @!P6 BRA `(.L_x_565) ;  /* 0x000000000060e947 */ /* 0x000fea0003800000 */
[----:B------:R-:W-:-:S04]  /*11cb0*/  ULOP3.LUT UR7, UR40, 0x2, URZ, 0xfc, !UPT ;  /* 0x0000000228077892 */ /* 0x000fc8000f8efc3f */
[----:B------:R-:W-:-:S06]  /*11cc0*/  UISETP.NE.AND UP0, UPT, UR7, 0x3, UPT ;  /* 0x000000030700788c */ /* 0x000fcc000bf05270 */
[----:B------:R-:W-:-:S13]  /*11cd0*/  PLOP3.LUT P0, PT, PT, PT, UP0, 0x80, 0x0 ;  /* 0x000000000000781c */ /* 0x000fda0003f0f008 */
[----:B------:R-:W-:Y:S05]  /*11ce0*/  @!P0 BRA `(.L_x_566) ;  /* 0x0000000000048947 */ /* 0x000fea0003800000 */
[----:B------:R-:W-:Y:S01]  /*11cf0*/  BPT.TRAP 0x1 ;  /* 0x000000040000795c */ /* 0x000fe20000300000 */
.L_x_566:
[----:B------:R-:W0:Y:S01]  /*11d00*/  S2R R3, SR_CgaCtaId ;  /* 0x0000000000037919 */ /* 0x000e220000008800 */
[----:B------:R-:W-:-:S04]  /*11d10*/  MOV R2, 0x400 ;  /* 0x0000040000027802 */ /* 0x000fc80000000f00 */
[----:B0-----:R-:W-:Y:S02]  /*11d20*/  LEA R3, R3, R2, 0x18 ;  /* 0x0000000203037211 */ /* 0x001fe400078ec0ff */
[----:B------:R-:W-:-:S03]  /*11d30*/  SHF.L.U32 R2, R0, 0x1f, RZ ;  /* 0x0000001f00027819 */ /* 0x000fc600000006ff */
[----:B------:R-:W-:-:S04]  /*11d40*/  VIADD R3, R3, 0x10 ;  /* 0x0000001003037836 */ /* 0x000fc80000000000 */
[----:B------:R-:W-:-:S04]  /*11d50*/  IMAD R5, R6, 0x8, R3 ;  /* 0x0000000806057824 */ /* 0x000fc800078e0203 */
[----:B------:R-:W0:Y:S02]  /*11d60*/  SYNCS.PHASECHK.TRANS64.TRYWAIT P0, [R5+URZ], R2 ;  /* 0x00000002050075a7 */ /* 0x000e24000800017f */
[----:B0-----:R-:W-:Y:S05]  /*11d70*/  @!P0 BRA `(.L_x_567) ;  /* 0x0000000000b08947 */ /* 0x001fea0003800000 */
.L_x_576:
[----:B------:R-:W-:-:S05]  /*11d80*/  VIADD R6, R6, 0x1 ;  /* 0x0000000106067836 */ /* 0x000fca0000000000 */
[----:B------:R-:W-:-:S04]  /*11d90*/  ISETP.NE.AND P0, PT, R6, 0x2, PT ;  /* 0x000000020600780c */ /* 0x000fc80003f05270 */
[----:B0-----:R-:W-:Y:S02]  /*11da0*/  SEL R5, RZ, 0x1, P0 ;  /* 0x00000001ff057807 */ /* 0x001fe40000000000 */
[----:B------:R-:W-:Y:S02]  /*11db0*/  SEL R6, R6, RZ, P0 ;  /* 0x000000ff06067207 */ /* 0x000fe40000000000 */
[----:B------:R-:W-:-:S03]  /*11dc0*/  LOP3.LUT R0, R0, R5, RZ, 0x3c, !PT ;  /* 0x0000000500007212 */ /* 0x000fc600078e3cff */
[----:B------:R-:W-:Y:S01]  /*11dd0*/  IMAD R3, R6, 0x8, R3 ;  /* 0x0000000806037824 */ /* 0x000fe200078e0203 */
[----:B------:R-:W-:-:S07]  /*11de0*/  SHF.L.U32 R0, R0, 0x1f, RZ ;  /* 0x0000001f00007819 */ /* 0x000fce00000006ff */
.L_x_568:
[----:B0-----:R0:W1:Y:S02]  /*11df0*/  SYNCS.PHASECHK.TRANS64.TRYWAIT P0, [R3+URZ], R0 ;  /* 0x00000000030075a7 */ /* 0x001064000800017f */
[----:B-1----:R-:W-:Y:S05]  /*11e00*/  @!P0 NANOSLEEP.SYNCS 0x989680 ;  /* 0x009896800000895d */ /* 0x002fea0003900000 */
[----:B------:R-:W1:Y:S02]  /*11e10*/  @!P0 SYNCS.PHASECHK.TRANS64 P0, [R3+URZ], R0 ;  /* 0x00000000030085a7 */ /* 0x000e64000800007f */
[----:B-1----:R-:W-:Y:S05]  /*11e20*/  @!P0 BRA `(.L_x_568) ;  /* 0xfffffffc00f08947 */ /* 0x002fea000383ffff */
.L_x_565:
[----:B------:R-:W-:Y:S05]  /*11e30*/  BSYNC B0 ;  /* 0x0000000000007941 */ /* 0x000fea0003800000 */
.L_x_564:
[----:B------:R-:W-:Y:S05]  /*11e40*/  EXIT ;  /* 0x000000000000794d */ /* 0x000fea0003800000 */
.L_x_17:
[----:B-1----:R1:W3:Y:S02]  /*11e50*/  SYNCS.PHASECHK.TRANS64.TRYWAIT P1, [R3+URZ], R2 ;  /* 0x00000002030075a7 */ /* 0x0022e4000802017f */
[----:B---3--:R-:W-:Y:S05]  /*11e60*/  @!P1 NANOSLEEP.SYNCS 0x989680 ;  /* 0x009896800000995d */ /* 0x008fea0003900000 */
[----:B------:R-:W3:Y:S02]  /*11e70*/  @!P1 SYNCS.PHASECHK.TRANS64 P1, [R3+URZ], R2 ;  /* 0x00000002030095a7 */ /* 0x000ee4000802007f */
[----:B---3--:R-:W-:Y:S05]  /*11e80*/  @!P1 BRA `(.L_x_17) ;  /* 0xfffffffc00f09947 */ /* 0x008fea000383ffff */
[----:B------:R-:W-:Y:S05]  /*11e90*/  BRA `(.L_x_16) ;  /* 0xfffffef400647947 */ /* 0x000fea000383ffff */
.L_x_22:
[----:B-1----:R1:W3:Y:S02]  /*11ea0*/  SYNCS.PHASECHK.TRANS64.TRYWAIT P1, [R4+URZ], R5 ;  /* 0x00000005040075a7 */ /* 0x0022e4000802017f */
[----:B---3--:R-:W-:Y:S05]  /*11eb0*/  @!P1 NANOSLEEP.SYNCS 0x989680 ;  /* 0x009896800000995d */ /* 0x008fea0003900000 */
[----:B------:R-:W3:Y:S02]  /*11ec0*/  @!P1 SYNCS.PHASECHK.TRANS64 P1, [R4+URZ], R5 ;  /* 0x00000005040095a7 */ /* 0x000ee4000802007f */
[----:B---3--:R-:W-:Y:S05]  /*11ed0*/  @!P1 BRA `(.L_x_22) ;  /* 0xfffffffc00f09947 */ /* 0x008fea000383ffff */
[----:B------:R-:W-:Y:S05]  /*11ee0*/  BRA `(.L_x_21) ;  /* 0xfffffefc00087947 */ /* 0x000fea000383ffff */
.L_x_551:
[----:B------:R-:W-:Y:S01]  /*11ef0*/  BSSY B1, `(.L_x_569) ;  /* 0x0000006000017945 */ /* 0x000fe20003800000 */
[----:B------:R-:W-:-:S07]  /*11f00*/  IMAD.MOV.U32 R15, RZ, RZ, -0x1 ;  /* 0xffffffffff0f7424 */ /* 0x000fce00078e00ff */
[----:B------:R-:W-:Y:S05]  /*11f10*/  WARPSYNC.COLLECTIVE R15, `(.L_x_570) ;  /* 0x000000000f0c7348 */ /* 0x000fea0003c00000 */
[----:B------:R-:W-:Y:S02]  /*11f20*/  ELECT P6, UR62, PT ;  /* 0x00000000003e782f */ /* 0x000fe400038c0000 */
[----:B------:R-:W-:Y:S01]  /*11f30*/  MOV R14, UR62 ;  /* 0x0000003e000e7c02 */ /* 0x000fe20008000f00 */
[----:B------:R-:W-:Y:S10]  /*11f40*/  ENDCOLLECTIVE ;  /* 0x000000000000791b */ /* 0x000ff40003800000 */
.L_x_570:
[----:B------:R-:W-:Y:S05]  /*11f50*/  BSYNC B1 ;  /* 0x0000000000017941 */ /* 0x000fea0003800000 */
.L_x_569:
[----:B------:R-:W-:Y:S05]  /*11f60*/  BRA `(.L_x_571) ;  /* 0xfffffff000687947 */ /* 0x000fea000383ffff */
.L_x_554:
[----:B0-----:R0:W1:Y:S02]  /*11f70*/  SYNCS.PHASECHK.TRANS64.TRYWAIT P1, [R10+URZ+0x10], R5 ;  /* 0x000010050a0075a7 */ /* 0x001064000802017f */
[----:B-1----:R-:W-:Y:S05]  /*11f80*/  @!P1 NANOSLEEP.SYNCS 0x989680 ;  /* 0x009896800000995d */ /* 0x002fea0003900000 */
[----:B------:R-:W1:Y:S02]  /*11f90*/  @!P1 SYNCS.PHASECHK.TRANS64 P1, [R10+URZ+0x10], R5 ;  /* 0x000010050a0095a7 */ /* 0x000e64000802007f */
[----:B-1----:R-:W-:Y:S05]  /*11fa0*/  @!P1 BRA `(.L_x_554) ;  /* 0xfffffffc00f09947 */ /* 0x002fea000383ffff */
[----:B------:R-:W-:Y:S05]  /*11fb0*/  BRA `(.L_x_572) ;  /* 0xfffffff0009c7947 */ /* 0x000fea000383ffff */
.L_x_563:
[----:B------:R-:W-:Y:S01]  /*11fc0*/  BSSY B0, `(.L_x_573) ;  /* 0x0000006000007945 */ /* 0x000fe20003800000 */
[----:B------:R-:W-:-:S07]  /*11fd0*/  IMAD.MOV.U32 R15, RZ, RZ, -0x1 ;  /* 0xffffffffff0f7424 */ /* 0x000fce00078e00ff */
[----:B------:R-:W-:Y:S05]  /*11fe0*/  WARPSYNC.COLLECTIVE R15, `(.L_x_574) ;  /* 0x000000000f0c7348 */ /* 0x000fea0003c00000 */
[----:B------:R-:W-:Y:S02]  /*11ff0*/  ELECT P6, UR62, PT ;  /* 0x00000000003e782f */ /* 0x000fe400038c0000 */
[----:B------:R-:W-:Y:S01]  /*12000*/  MOV R14, UR62 ;  /* 0x0000003e000e7c02 */ /* 0x000fe20008000f00 */
[----:B------:R-:W-:Y:S10]  /*12010*/  ENDCOLLECTIVE ;  /* 0x000000000000791b */ /* 0x000ff40003800000 */
.L_x_574:
[----:B------:R-:W-:Y:S05]  /*12020*/  BSYNC B0 ;  /* 0x0000000000007941 */ /* 0x000fea0003800000 */
.L_x_573:
[----:B------:R-:W-:Y:S05]  /*12030*/  BRA `(.L_x_575) ;  /* 0xfffffffc00147947 */ /* 0x000fea000383ffff */
.L_x_567:
[----:B0-----:R0:W1:Y:S02]  /*12040*/  SYNCS.PHASECHK.TRANS64.TRYWAIT P0, [R5+URZ], R2 ;  /* 0x00000002050075a7 */ /* 0x001064000800017f */
[----:B-1----:R-:W-:Y:S05]  /*12050*/  @!P0 NANOSLEEP.SYNCS 0x989680 ;  /* 0x009896800000895d */ /* 0x002fea0003900000 */
[----:B------:R-:W1:Y:S02]  /*12060*/  @!P0 SYNCS.PHASECHK.TRANS64 P0, [R5+URZ], R2 ;  /* 0x00000002050085a7 */ /* 0x000e64000800007f */
[----:B-1----:R-:W-:Y:S05]  /*12070*/  @!P0 BRA `(.L_x_567) ;  /* 0xfffffffc00f08947 */ /* 0x002fea000383ffff */
[----:B------:R-:W-:Y:S05]  /*12080*/  BRA `(.L_x_576) ;  /* 0xfffffffc003c7947 */ /* 0x000fea000383ffff */
.L_x_577:
[----:B------:R-:W-:-:S00]  /*12090*/  BRA `(.L_x_577) ;  /* 0xfffffffc00fc7947 */ /* 0x000fc0000383ffff */
[----:B------:R-:W-:-:S00]  /*120a0*/  NOP ;  /* 0x0000000000007918 */ /* 0x000fc00000000000 */
        /* <DEDUP_REMOVED lines=13> */
.L_x_578:


//--------------------- .nv.global.init           --------------------------
	.section	.nv.global.init,"aw",@progbits
.nv.global.init:
	.type		$str$22,@object
	.size		$str$22,($str$23 - $str$22)
$str$22:
        /*0000*/ 	.byte	0x6b, 0x5f, 0x74, 0x69, 0x6c, 0x65, 0x5f, 0x63, 0x6f, 0x75, 0x6e, 0x74, 0x20, 0x3e, 0x3d, 0x20
        /*0010*/ 	.byte	0x31, 0x00
	.type		$str$23,@object
	.size		$str$23,(__unnamed_1 - $str$23)
$str$23:
        /*0012*/ 	.byte	0x2f, 0x74, 0x6d, 0x70, 0x2f, 0x63, 0x75, 0x74, 0x6c, 0x61, 0x73, 0x73, 0x5f, 0x73, 0x77, 0x65
        /*0022*/ 	.byte	0x65, 0x70, 0x5f, 0x73, 0x72, 0x63, 0x2f, 0x69, 0x6e, 0x63, 0x6c, 0x75, 0x64, 0x65, 0x2f, 0x63
        /*0032*/ 	.byte	0x75, 0x74, 0x6c, 0x61, 0x73, 0x73, 0x2f, 0x67, 0x65, 0x6d, 0x6d, 0x2f, 0x63, 0x6f, 0x6c, 0x6c
        /*0042*/ 	.byte	0x65, 0x63, 0x74, 0x69, 0x76, 0x65, 0x2f, 0x73, 0x6d, 0x39, 0x30, 0x5f, 0x6d, 0x6d, 0x61, 0x5f
        /*0052*/ 	.byte	0x74, 0x6d, 0x61, 0x5f, 0x67, 0x6d, 0x6d, 0x61, 0x5f, 0x73, 0x73, 0x5f, 0x77, 0x61, 0x72, 0x70
        /*0062*/ 	.byte	0x73, 0x70, 0x65, 0x63, 0x69, 0x61, 0x6c, 0x69, 0x7a, 0x65, 0x64, 0x2e, 0x68, 0x70, 0x70, 0x00
	.type		__unnamed_1,@object
	.size		__unnamed_1,(.L_0 - __unnamed_1)
__unnamed_1:
        /* <DEDUP_REMOVED lines=173> */
        /*0b42*/ 	.byte	0x5d, 0x00
.L_0:


//--------------------- .nv.shared._ZN7cutlass13device_kernelINS_4gemm6kernel13GemmUniversalIN4cute5tupleIJiiiiEEENS1_10collective13CollectiveMmaINS1_34MainloopSm90TmaGmmaWarpSpecializedILi2ENS5_IJNS4_1CILi1EEESB_SB_EEENS1_35KernelTmaWarpSpecializedCooperativeEEENS5_IJNSA_ILi256EEESF_NSA_ILi32EEEEEEaNS5_IJlSB_lEEEaSI_NS4_8TiledMMAINS4_8MMA_AtomIJNS4_4SM904GMMA27MMA_64x256x32_S32S8S8_SS_TNEEEENS4_6LayoutINS5_IJNSA_ILi2EEESB_SB_EEENS5_IJSB_NSA_ILi0EEESS_EEEEENS5_IJNS4_10UnderscoreESV_SV_EEEEENS4_13SM90_TMA_LOADENS4_14ComposedLayoutINS4_7SwizzleILi1ELi4ELi3EEENS4_18smem_ptr_flag_bitsILi8EEENSP_INS5_IJNSA_ILi8EEESG_EEENS5_IJSG_SB_EEEEEEEvNS4_8identityESY_S18_vS19_EENS_8epilogue10collective6detail29Sm90TmaWarpSpecializedAdapterINS1C_15DefaultEpilogueIaSI_SI_NS1B_6thread17LinearCombinationIaLi1EiiLNS1G_9ScaleType4KindE0ELNS_15FloatRoundStyleE2EaEENS1_15EpilogueDefaultEEEEEvvEEEEvNT_6ParamsE --------------------------
	.section	.nv.shared._ZN7cutlass13device_kernelINS_4gemm6kernel13GemmUniversalIN4cute5tupleIJiiiiEEENS1_10collective13CollectiveMmaINS1_34MainloopSm90TmaGmmaWarpSpecializedILi2ENS5_IJNS4_1CILi1EEESB_SB_EEENS1_35KernelTmaWarpSpecializedCooperativeEEENS5_IJNSA_ILi256EEESF_NSA_ILi32EEEEEEaNS5_IJlSB_lEEEaSI_NS4_8TiledMMAINS4_8MMA_AtomIJNS4_4SM904GMMA27MMA_64x256x32_S32S8S8_SS_TNEEEENS4_6LayoutINS5_IJNSA_ILi2EEESB_SB_EEENS5_IJSB_NSA_ILi0EEESS_EEEEENS5_IJNS4_10UnderscoreESV_SV_EEEEENS4_13SM90_TMA_LOADENS4_14ComposedLayoutINS4_7SwizzleILi1ELi4ELi3EEENS4_18smem_ptr_flag_bitsILi8EEENSP_INS5_IJNSA_ILi8EEESG_EEENS5_IJSG_SB_EEEEEEEvNS4_8identityESY_S18_vS19_EENS_8epilogue10collective6detail29Sm90TmaWarpSpecializedAdapterINS1C_15DefaultEpilogueIaSI_SI_NS1B_6thread17LinearCombinationIaLi1EiiLNS1G_9ScaleType4KindE0ELNS_15FloatRoundStyleE2EaEENS1_15EpilogueDefaultEEEEEvvEEEEvNT_6ParamsE,"aw",@nobits
	.sectionflags	@""
	.align	16
	.zero		1024


//--------------------- .nv.shared.reserved.0     --------------------------
	.section	.nv.shared.reserved.0,"aw",@nobits
	.weak		__nv_reservedSMEM_offset_0_alias
	.size		__nv_reservedSMEM_offset_0_alias, 0, 0
	.other		__nv_reservedSMEM_offset_0_alias,@"STO_CUDA_RESERVED_SHARED STV_DEFAULT"
__nv_reservedSMEM_offset_0_alias:
	.zero		0


//--------------------- .nv.global                --------------------------
	.section	.nv.global,"aw",@nobits
.nv.global:
	.type		_ZN40_INTERNAL_4882c78e_4_k_cu_37ca3838_311484cute1_E,@object
	.size		_ZN40_INTERNAL_4882c78e_4_k_cu_37ca3838_311484cute1_E,(_ZN40_INTERNAL_4882c78e_4_k_cu_37ca3838_311484cuda3std3__45__cpo6cbeginE - _ZN40_INTERNAL_4882c78e_4_k_cu_37ca3838_311484cute1_E)
_ZN40_INTERNAL_4882c78e_4_k_cu_37ca3838_311484cute1_E:
	.zero		1
	.type		_ZN40_INTERNAL_4882c78e_4_k_cu_37ca3838_311484cuda3std3__45__cpo6cbeginE,@object
	.size		_ZN40_INTERNAL_4882c78e_4_k_cu_37ca3838_311484cuda3std3__45__cpo6cbeginE,(_ZN40_INTERNAL_4882c78e_4_k_cu_37ca3838_311484cuda3std3__48in_placeE - _ZN40_INTERNAL_4882c78e_4_k_cu_37ca3838_311484cuda3std3__45__cpo6cbeginE)
_ZN40_INTERNAL_4882c78e_4_k_cu_37ca3838_311484cuda3std3__45__cpo6cbeginE:
	.zero		1
	.type		_ZN40_INTERNAL_4882c78e_4_k_cu_37ca3838_311484cuda3std3__48in_placeE,@object
	.size		_ZN40_INTERNAL_4882c78e_4_k_cu_37ca3838_311484cuda3std3__48in_placeE,(_ZN40_INTERNAL_4882c78e_4_k_cu_37ca3838_311484cuda3std6ranges3__45__cpo9iter_moveE - _ZN40_INTERNAL_4882c78e_4_k_cu_37ca3838_311484cuda3std3__48in_placeE)
_ZN40_INTERNAL_4882c78e_4_k_cu_37ca3838_311484cuda3std3__48in_placeE:
	.zero		1
	.type		_ZN40_INTERNAL_4882c78e_4_k_cu_37ca3838_311484cuda3std6ranges3__45__cpo9iter_moveE,@object
	.size		_ZN40_INTERNAL_4882c78e_4_k_cu_37ca3838_311484cuda3std6ranges3__45__cpo9iter_moveE,(_ZN40_INTERNAL_4882c78e_4_k_cu_37ca3838_311484cuda3std3__45__cpo5beginE - _ZN40_INTERNAL_4882c78e_4_k_cu_37ca3838_311484cuda3std6ranges3__45__cpo9iter_moveE)
_ZN40_INTERNAL_4882c78e_4_k_cu_37ca3838_311484cuda3std6ranges3__45__cpo9iter_moveE:
	.zero		1
	.type		_ZN40_INTERNAL_4882c78e_4_k_cu_37ca3838_311484cuda3std3__45__cpo5beginE,@object
	.size		_ZN40_INTERNAL_4882c78e_4_k_cu_37ca3838_311484cuda3std3__45__cpo5beginE,(_ZN40_INTERNAL_4882c78e_4_k_cu_37ca3838_311484cuda3std3__442_GLOBAL__N__4882c78e_4_k_cu_37ca3838_311486ignoreE - _ZN40_INTERNAL_4882c78e_4_k_cu_37ca3838_311484cuda3std3__45__cpo5beginE)
_ZN40_INTERNAL_4882c78e_4_k_cu_37ca3838_311484cuda3std3__45__cpo5beginE:
	.zero		1
	.type		_ZN40_INTERNAL_4882c78e_4_k_cu_37ca3838_311484cuda3std3__442_GLOBAL__N__4882c78e_4_k_cu_37ca3838_311486ignoreE,@object
	.size		_ZN40_INTERNAL_4882c78e_4_k_cu_37ca3838_311484cuda3std3__442_GLOBAL__N__4882c78e_4_k_cu_37ca3838_311486ignoreE,(_ZN40_INTERNAL_4882c78e_4_k_cu_37ca3838_311484cute7productE - _ZN40_INTERNAL_4882c78e_4_k_cu_37ca3838_311484cuda3std3__442_GLOBAL__N__4882c78e_4_k_cu_37ca3838_311486ignoreE)
_ZN40_INTERNAL_4882c78e_4_k_cu_37ca3838_311484cuda3std3__442_GLOBAL__N__4882c78e_4_k_cu_37ca3838_311486ignoreE:
	.zero		1
	.type		_ZN40_INTERNAL_4882c78e_4_k_cu_37ca3838_311484cute7productE,@object
	.size		_ZN40_INTERNAL_4882c78e_4_k_cu_37ca3838_311484cute7productE,(_ZN40_INTERNAL_4882c78e_4_k_cu_37ca3838_311484cuda3std3__45__cpo3endE - _ZN40_INTERNAL_4882c78e_4_k_cu_37ca3838_311484cute7productE)
_ZN40_INTERNAL_4882c78e_4_k_cu_37ca3838_311484cute7productE:
	.zero		1
	.type		_ZN40_INTERNAL_4882c78e_4_k_cu_37ca3838_311484cuda3std3__45__cpo3endE,@object
	.size		_ZN40_INTERNAL_4882c78e_4_k_cu_37ca3838_311484cuda3std3__45__cpo3endE,(_ZN40_INTERNAL_4882c78e_4_k_cu_37ca3838_311484cuda3std3__419piecewise_constructE - _ZN40_INTERNAL_4882c78e_4_k_cu_37ca3838_311484cuda3std3__45__cpo3endE)
_ZN40_INTERNAL_4882c78e_4_k_cu_37ca3838_311484cuda3std3__45__cpo3endE:
	.zero		1
	.type		_ZN40_INTERNAL_4882c78e_4_k_cu_37ca3838_311484cuda3std3__419piecewise_constructE,@object
	.size		_ZN40_INTERNAL_4882c78e_4_k_cu_37ca3838_311484cuda3std3__419piecewise_constructE,(_ZN40_INTERNAL_4882c78e_4_k_cu_37ca3838_311484cuda3std3__45__cpo4cendE - _ZN40_INTERNAL_4882c78e_4_k_cu_37ca3838_311484cuda3std3__419piecewise_constructE)
_ZN40_INTERNAL_4882c78e_4_k_cu_37ca3838_311484cuda3std3__419piecewise_constructE:
	.zero		1
	.type		_ZN40_INTERNAL_4882c78e_4_k_cu_37ca3838_311484cuda3std3__45__cpo4cendE,@object
	.size		_ZN40_INTERNAL_4882c78e_4_k_cu_37ca3838_311484cuda3std3__45__cpo4cendE,(_ZN40_INTERNAL_4882c78e_4_k_cu_37ca3838_311484cuda3std6ranges3__45__cpo4swapE - _ZN40_INTERNAL_4882c78e_4_k_cu_37ca3838_311484cuda3std3__45__cpo4cendE)
_ZN40_INTERNAL_4882c78e_4_k_cu_37ca3838_311484cuda3std3__45__cpo4cendE:
	.zero		1
	.type		_ZN40_INTERNAL_4882c78e_4_k_cu_37ca3838_311484cuda3std6ranges3__45__cpo4swapE,@object
	.size		_ZN40_INTERNAL_4882c78e_4_k_cu_37ca3838_311484cuda3std6ranges3__45__cpo4swapE,(.L_8 - _ZN40_INTERNAL_4882c78e_4_k_cu_37ca3838_311484cuda3std6ranges3__45__cpo4swapE)
_ZN40_INTERNAL_4882c78e_4_k_cu_37ca3838_311484cuda3std6ranges3__45__cpo4swapE:
	.zero		1
.L_8:


//--------------------- .nv.constant0._ZN7cutlass13device_kernelINS_4gemm6kernel13GemmUniversalIN4cute5tupleIJiiiiEEENS1_10collective13CollectiveMmaINS1_34MainloopSm90TmaGmmaWarpSpecializedILi2ENS5_IJNS4_1CILi1EEESB_SB_EEENS1_35KernelTmaWarpSpecializedCooperativeEEENS5_IJNSA_ILi256EEESF_NSA_ILi32EEEEEEaNS5_IJlSB_lEEEaSI_NS4_8TiledMMAINS4_8MMA_AtomIJNS4_4SM904GMMA27MMA_64x256x32_S32S8S8_SS_TNEEEENS4_6LayoutINS5_IJNSA_ILi2EEESB_SB_EEENS5_IJSB_NSA_ILi0EEESS_EEEEENS5_IJNS4_10UnderscoreESV_SV_EEEEENS4_13SM90_TMA_LOADENS4_14ComposedLayoutINS4_7SwizzleILi1ELi4ELi3EEENS4_18smem_ptr_flag_bitsILi8EEENSP_INS5_IJNSA_ILi8EEESG_EEENS5_IJSG_SB_EEEEEEEvNS4_8identityESY_S18_vS19_EENS_8epilogue10collective6detail29Sm90TmaWarpSpecializedAdapterINS1C_15DefaultEpilogueIaSI_SI_NS1B_6thread17LinearCombinationIaLi1EiiLNS1G_9ScaleType4KindE0ELNS_15FloatRoundStyleE2EaEENS1_15EpilogueDefaultEEEEEvvEEEEvNT_6ParamsE --------------------------
	.section	.nv.constant0._ZN7cutlass13device_kernelINS_4gemm6kernel13GemmUniversalIN4cute5tupleIJiiiiEEENS1_10collective13CollectiveMmaINS1_34MainloopSm90TmaGmmaWarpSpecializedILi2ENS5_IJNS4_1CILi1EEESB_SB_EEENS1_35KernelTmaWarpSpecializedCooperativeEEENS5_IJNSA_ILi256EEESF_NSA_ILi32EEEEEEaNS5_IJlSB_lEEEaSI_NS4_8TiledMMAINS4_8MMA_AtomIJNS4_4SM904GMMA27MMA_64x256x32_S32S8S8_SS_TNEEEENS4_6LayoutINS5_IJNSA_ILi2EEESB_SB_EEENS5_IJSB_NSA_ILi0EEESS_EEEEENS5_IJNS4_10UnderscoreESV_SV_EEEEENS4_13SM90_TMA_LOADENS4_14ComposedLayoutINS4_7SwizzleILi1ELi4ELi3EEENS4_18smem_ptr_flag_bitsILi8EEENSP_INS5_IJNSA_ILi8EEESG_EEENS5_IJSG_SB_EEEEEEEvNS4_8identityESY_S18_vS19_EENS_8epilogue10collective6detail29Sm90TmaWarpSpecializedAdapterINS1C_15DefaultEpilogueIaSI_SI_NS1B_6thread17LinearCombinationIaLi1EiiLNS1G_9ScaleType4KindE0ELNS_15FloatRoundStyleE2EaEENS1_15EpilogueDefaultEEEEEvvEEEEvNT_6ParamsE,"a",@progbits
	.sectionflags	@""
	.align	4
.nv.constant0._ZN7cutlass13device_kernelINS_4gemm6kernel13GemmUniversalIN4cute5tupleIJiiiiEEENS1_10collective13CollectiveMmaINS1_34MainloopSm90TmaGmmaWarpSpecializedILi2ENS5_IJNS4_1CILi1EEESB_SB_EEENS1_35KernelTmaWarpSpecializedCooperativeEEENS5_IJNSA_ILi256EEESF_NSA_ILi32EEEEEEaNS5_IJlSB_lEEEaSI_NS4_8TiledMMAINS4_8MMA_AtomIJNS4_4SM904GMMA27MMA_64x256x32_S32S8S8_SS_TNEEEENS4_6LayoutINS5_IJNSA_ILi2EEESB_SB_EEENS5_IJSB_NSA_ILi0EEESS_EEEEENS5_IJNS4_10UnderscoreESV_SV_EEEEENS4_13SM90_TMA_LOADENS4_14ComposedLayoutINS4_7SwizzleILi1ELi4ELi3EEENS4_18smem_ptr_flag_bitsILi8EEENSP_INS5_IJNSA_ILi8EEESG_EEENS5_IJSG_SB_EEEEEEEvNS4_8identityESY_S18_vS19_EENS_8epilogue10collective6detail29Sm90TmaWarpSpecializedAdapterINS1C_15DefaultEpilogueIaSI_SI_NS1B_6thread17LinearCombinationIaLi1EiiLNS1G_9ScaleType4KindE0ELNS_15FloatRoundStyleE2EaEENS1_15EpilogueDefaultEEEEEvvEEEEvNT_6ParamsE:
	.zero		1664


//--------------------- SYMBOLS --------------------------

	.type		.nv.reservedSmem.offset0,@object
	.size		.nv.reservedSmem.offset0,0x4
	.type		__assertfail,@function
